	.headerflags	@"EF_CUDA_TEXMODE_UNIFIED EF_CUDA_64BIT_ADDRESS EF_CUDA_ACCELERATORS EF_CUDA_SM90 EF_CUDA_VIRTUAL_SM(EF_CUDA_SM90)"
	.elftype	@"ET_EXEC"


//--------------------- .nv.info                  --------------------------
	.section	.nv.info,"",@"SHT_CUDA_INFO"
	.align	4


	//----- nvinfo : EIATTR_REGCOUNT
	.align		4
        /*0000*/ 	.byte	0x04, 0x2f
        /*0002*/ 	.short	(.L_1 - .L_0)
	.align		4
.L_0:
        /*0004*/ 	.word	index@(triton_mm)
        /*0008*/ 	.word	0x000000a8


	//----- nvinfo : EIATTR_MIN_STACK_SIZE
	.align		4
.L_1:
        /*000c*/ 	.byte	0x04, 0x12
        /*000e*/ 	.short	(.L_3 - .L_2)
	.align		4
.L_2:
        /*0010*/ 	.word	index@(triton_mm)
        /*0014*/ 	.word	0x00000000


	//----- nvinfo : EIATTR_FRAME_SIZE
	.align		4
.L_3:
        /*0018*/ 	.byte	0x04, 0x11
        /*001a*/ 	.short	(.L_5 - .L_4)
	.align		4
.L_4:
        /*001c*/ 	.word	index@(triton_mm)
        /*0020*/ 	.word	0x00000000


	//----- nvinfo : EIATTR_MIN_STACK_SIZE
	.align		4
.L_5:
        /*0024*/ 	.byte	0x04, 0x12
        /*0026*/ 	.short	(.L_7 - .L_6)
	.align		4
.L_6:
        /*0028*/ 	.word	index@(triton_mm)
        /*002c*/ 	.word	0x00000000
.L_7:


//--------------------- .nv.info.triton_mm        --------------------------
	.section	.nv.info.triton_mm,"",@"SHT_CUDA_INFO"
	.sectionflags	@""
	.align	4


	//----- nvinfo : EIATTR_CUDA_API_VERSION
	.align		4
        /*0000*/ 	.byte	0x04, 0x37
        /*0002*/ 	.short	(.L_9 - .L_8)
.L_8:
        /*0004*/ 	.word	0x0000007c


	//----- nvinfo : EIATTR_KPARAM_INFO
	.align		4
.L_9:
        /*0008*/ 	.byte	0x04, 0x17
        /*000a*/ 	.short	(.L_11 - .L_10)
.L_10:
        /*000c*/ 	.word	0x00000000
        /*0010*/ 	.short	0x0003
        /*0012*/ 	.short	0x0018
        /*0014*/ 	.byte	0x00, 0xf0, 0x11, 0x00


	//----- nvinfo : EIATTR_KPARAM_INFO
	.align		4
.L_11:
        /*0018*/ 	.byte	0x04, 0x17
        /*001a*/ 	.short	(.L_13 - .L_12)
.L_12:
        /*001c*/ 	.word	0x00000000
        /*0020*/ 	.short	0x0002
        /*0022*/ 	.short	0x0010
        /*0024*/ 	.byte	0x00, 0xf0, 0x21, 0x00


	//----- nvinfo : EIATTR_KPARAM_INFO
	.align		4
.L_13:
        /*0028*/ 	.byte	0x04, 0x17
        /*002a*/ 	.short	(.L_15 - .L_14)
.L_14:
        /*002c*/ 	.word	0x00000000
        /*0030*/ 	.short	0x0001
        /*0032*/ 	.short	0x0008
        /*0034*/ 	.byte	0x00, 0xf0, 0x21, 0x00


	//----- nvinfo : EIATTR_KPARAM_INFO
	.align		4
.L_15:
        /*0038*/ 	.byte	0x04, 0x17
        /*003a*/ 	.short	(.L_17 - .L_16)
.L_16:
        /*003c*/ 	.word	0x00000000
        /*0040*/ 	.short	0x0000
        /*0042*/ 	.short	0x0000
        /*0044*/ 	.byte	0x00, 0xf0, 0x21, 0x00


	//----- nvinfo : EIATTR_SPARSE_MMA_MASK
	.align		4
.L_17:
        /*0048*/ 	.byte	0x03, 0x50
        /*004a*/ 	.short	0x0000


	//----- nvinfo : EIATTR_MAXREG_COUNT
	.align		4
        /*004c*/ 	.byte	0x03, 0x1b
        /*004e*/ 	.short	0x00ff


	//----- nvinfo : EIATTR_COOP_GROUP_MASK_REGIDS
	.align		4
        /*0050*/ 	.byte	0x04, 0x29
        /*0052*/ 	.short	(.L_19 - .L_18)


	//   ....[0]....
.L_18:
        /*0054*/ 	.word	0xffffffff


	//----- nvinfo : EIATTR_COOP_GROUP_INSTR_OFFSETS
	.align		4
.L_19:
        /*0058*/ 	.byte	0x04, 0x28
        /*005a*/ 	.short	(.L_21 - .L_20)


	//   ....[0]....
.L_20:
        /*005c*/ 	.word	0x00002340


	//----- nvinfo : EIATTR_EXIT_INSTR_OFFSETS
	.align		4
.L_21:
        /*0060*/ 	.byte	0x04, 0x1c
        /*0062*/ 	.short	(.L_23 - .L_22)


	//   ....[0]....
.L_22:
        /*0064*/ 	.word	0x00000040


	//   ....[1]....
        /*0068*/ 	.word	0x000034d0


	//   ....[2]....
        /*006c*/ 	.word	0x00003520


	//----- nvinfo : EIATTR_MAX_THREADS
	.align		4
.L_23:
        /*0070*/ 	.byte	0x04, 0x05
        /*0072*/ 	.short	(.L_25 - .L_24)
.L_24:
        /*0074*/ 	.word	0x00000080
        /*0078*/ 	.word	0x00000001
        /*007c*/ 	.word	0x00000001


	//----- nvinfo : EIATTR_CBANK_PARAM_SIZE
	.align		4
.L_25:
        /*0080*/ 	.byte	0x03, 0x19
        /*0082*/ 	.short	0x001c


	//----- nvinfo : EIATTR_PARAM_CBANK
	.align		4
        /*0084*/ 	.byte	0x04, 0x0a
        /*0086*/ 	.short	(.L_27 - .L_26)
	.align		4
.L_26:
        /*0088*/ 	.word	index@(.nv.constant0.triton_mm)
        /*008c*/ 	.short	0x0210
        /*008e*/ 	.short	0x001c


	//----- nvinfo : EIATTR_SW_WAR
	.align		4
.L_27:
        /*0090*/ 	.byte	0x04, 0x36
        /*0092*/ 	.short	(.L_29 - .L_28)
.L_28:
        /*0094*/ 	.word	0x00000008
.L_29:


//--------------------- .nv.callgraph             --------------------------
	.section	.nv.callgraph,"",@"SHT_CUDA_CALLGRAPH"
	.align	4
	.sectionentsize	8
	.align		4
        /*0000*/ 	.word	0x00000000
	.align		4
        /*0004*/ 	.word	0xffffffff
	.align		4
        /*0008*/ 	.word	0x00000000
	.align		4
        /*000c*/ 	.word	0xfffffffe
	.align		4
        /*0010*/ 	.word	0x00000000
	.align		4
        /*0014*/ 	.word	0xfffffffd
	.align		4
        /*0018*/ 	.word	0x00000000
	.align		4
        /*001c*/ 	.word	0xfffffffc


//--------------------- .text.triton_mm           --------------------------
	.section	.text.triton_mm,"ax",@progbits
	.sectionflags	@"SHF_BARRIERS=1"
	.align	128
        .global         triton_mm
        .type           triton_mm,@function
        .size           triton_mm,(.L_x_2 - triton_mm)
        .other          triton_mm,@"STO_CUDA_ENTRY STV_DEFAULT"
triton_mm:
.text.triton_mm:
[----:B------:R-:W1:Y:S02]  /*0000*/  LDC R1, c[0x0][0x28] ;  /* 0x00000a00ff017b82 */ /* 0x000e640000000800 */
[----:B------:R-:W2:Y:S02]  /*0010*/  LDC R0, c[0x0][0x228] ;  /* 0x00008a00ff007b82 */ /* 0x000ea40000000800 */
[----:B--2---:R-:W-:-:S05]  /*0020*/  IMAD R2, R0, 0xc00, RZ ;  /* 0x00000c0000027824 */ /* 0x004fca00078e02ff */
[----:B------:R-:W-:-:S13]  /*0030*/  ISETP.NE.AND P0, PT, R2, RZ, PT ;  /* 0x000000ff0200720c */ /* 0x000fda0003f05270 */
[----:B------:R-:W-:Y:S05]  /*0040*/  @!P0 EXIT ;  /* 0x000000000000894d */ /* 0x000fea0003800000 */
[----:B------:R-:W2:Y:S01]  /*0050*/  S2R R6, SR_CTAID.X ;  /* 0x0000000000067919 */ /* 0x000ea20000002500 */
[----:B------:R-:W-:Y:S01]  /*0060*/  VIADD R2, R0, 0x3f ;  /* 0x0000003f00027836 */ /* 0x000fe20000000000 */
[----:B------:R-:W-:Y:S01]  /*0070*/  IABS R24, R0 ;  /* 0x0000000000187213 */ /* 0x000fe20000000000 */
[----:B------:R-:W3:Y:S01]  /*0080*/  S2UR UR4, SR_CgaCtaId ;  /* 0x00000000000479c3 */ /* 0x000ee20000008800 */
[----:B------:R-:W-:Y:S01]  /*0090*/  UMOV UR10, 0x400 ;  /* 0x00000400000a7882 */ /* 0x000fe20000000000 */
[----:B------:R-:W-:Y:S01]  /*00a0*/  ULDC.64 UR14, c[0x0][0x208] ;  /* 0x00008200000e7ab9 */ /* 0x000fe20000000a00 */
[----:B------:R-:W-:Y:S01]  /*00b0*/  SHF.R.S32.HI R3, RZ, 0x1f, R2 ;  /* 0x0000001fff037819 */ /* 0x000fe20000011402 */
[----:B------:R-:W-:Y:S01]  /*00c0*/  UMOV UR12, 0x2 ;  /* 0x00000002000c7882 */ /* 0x000fe20000000000 */
[----:B------:R-:W-:Y:S01]  /*00d0*/  UMOV UR11, 0xffffffff ;  /* 0xffffffff000b7882 */ /* 0x000fe20000000000 */
[----:B------:R-:W-:Y:S01]  /*00e0*/  UMOV UR6, URZ ;  /* 0x0000003f00067c82 */ /* 0x000fe20008000000 */
[----:B------:R-:W-:Y:S01]  /*00f0*/  LEA.HI R3, R3, R2, RZ, 0x6 ;  /* 0x0000000203037211 */ /* 0x000fe200078f30ff */
[----:B------:R-:W-:Y:S01]  /*0100*/  UMOV UR7, URZ ;  /* 0x0000003f00077c82 */ /* 0x000fe20008000000 */
[----:B---3--:R-:W-:-:S04]  /*0110*/  UPRMT UR10, UR4, 0x654, UR10 ;  /* 0x00000654040a7896 */ /* 0x008fc8000800000a */
[----:B------:R-:W-:Y:S01]  /*0120*/  UIADD3 UR13, UR10, 0x10000, URZ ;  /* 0x000100000a0d7890 */ /* 0x000fe2000fffe03f */
[C---:B--2---:R-:W-:Y:S01]  /*0130*/  IMAD.HI R4, R6.reuse, 0x2aaaaaab, RZ ;  /* 0x2aaaaaab06047827 */ /* 0x044fe200078e02ff */
[----:B------:R-:W-:Y:S02]  /*0140*/  IABS R25, R6 ;  /* 0x0000000600197213 */ /* 0x000fe40000000000 */
[----:B------:R-:W-:Y:S02]  /*0150*/  ISETP.GE.AND P2, PT, R6, RZ, PT ;  /* 0x000000ff0600720c */ /* 0x000fe40003f46270 */
[----:B------:R-:W-:-:S04]  /*0160*/  SHF.R.U32.HI R5, RZ, 0x1f, R4 ;  /* 0x0000001fff057819 */ /* 0x000fc80000011604 */
[----:B------:R-:W-:-:S05]  /*0170*/  LEA.HI.SX32 R5, R4, R5, 0x1b ;  /* 0x0000000504057211 */ /* 0x000fca00078fdaff */
[C---:B------:R-:W-:Y:S02]  /*0180*/  IMAD.SHL.U32 R28, R5.reuse, 0x8, RZ ;  /* 0x00000008051c7824 */ /* 0x040fe400078e00ff */
[----:B------:R-:W-:-:S03]  /*0190*/  IMAD R5, R5, -0xc0, R6 ;  /* 0xffffff4005057824 */ /* 0x000fc600078e0206 */
[----:B------:R-:W-:Y:S02]  /*01a0*/  LEA.HI.SX32 R3, R3, -R28, 0x1a ;  /* 0x8000001c03037211 */ /* 0x000fe400078fd2ff */
[----:B------:R-:W-:Y:S02]  /*01b0*/  IABS R12, R5 ;  /* 0x00000005000c7213 */ /* 0x000fe40000000000 */
[----:B------:R-:W-:-:S04]  /*01c0*/  VIMNMX R20, R3, 0x8, PT ;  /* 0x0000000803147848 */ /* 0x000fc80003fe0100 */
[-C--:B------:R-:W-:Y:S02]  /*01d0*/  IABS R8, R20.reuse ;  /* 0x0000001400087213 */ /* 0x080fe40000000000 */
[-C--:B------:R-:W-:Y:S02]  /*01e0*/  IABS R9, R20.reuse ;  /* 0x0000001400097213 */ /* 0x080fe40000000000 */
[----:B------:R-:W2:Y:S01]  /*01f0*/  I2F.RP R4, R8 ;  /* 0x0000000800047306 */ /* 0x000ea20000209400 */
[-C--:B------:R-:W-:Y:S02]  /*0200*/  LOP3.LUT R5, R5, R20.reuse, RZ, 0x3c, !PT ;  /* 0x0000001405057212 */ /* 0x080fe400078e3cff */
[----:B------:R-:W-:Y:S01]  /*0210*/  IMAD.MOV R10, RZ, RZ, -R9 ;  /* 0x000000ffff0a7224 */ /* 0x000fe200078e0a09 */
[----:B------:R-:W-:Y:S02]  /*0220*/  LOP3.LUT R30, RZ, R20, RZ, 0x33, !PT ;  /* 0x00000014ff1e7212 */ /* 0x000fe400078e33ff */
[----:B------:R-:W-:-:S02]  /*0230*/  ISETP.GE.AND P4, PT, R5, RZ, PT ;  /* 0x000000ff0500720c */ /* 0x000fc40003f86270 */
[----:B--2---:R-:W2:Y:S02]  /*0240*/  MUFU.RCP R4, R4 ;  /* 0x0000000400047308 */ /* 0x004ea40000001000 */
[----:B--2---:R-:W-:-:S06]  /*0250*/  VIADD R2, R4, 0xffffffe ;  /* 0x0ffffffe04027836 */ /* 0x004fcc0000000000 */
[----:B------:R2:W3:Y:S02]  /*0260*/  F2I.FTZ.U32.TRUNC.NTZ R3, R2 ;  /* 0x0000000200037305 */ /* 0x0004e4000021f000 */
[----:B--2---:R-:W-:Y:S02]  /*0270*/  IMAD.MOV.U32 R2, RZ, RZ, RZ ;  /* 0x000000ffff027224 */ /* 0x004fe400078e00ff */
[----:B---3--:R-:W-:-:S04]  /*0280*/  IMAD.MOV R7, RZ, RZ, -R3 ;  /* 0x000000ffff077224 */ /* 0x008fc800078e0a03 */
[----:B------:R-:W-:-:S04]  /*0290*/  IMAD R7, R7, R8, RZ ;  /* 0x0000000807077224 */ /* 0x000fc800078e02ff */
[----:B------:R-:W-:Y:S02]  /*02a0*/  IMAD.HI.U32 R3, R3, R7, R2 ;  /* 0x0000000703037227 */ /* 0x000fe400078e0002 */
[----:B------:R-:W2:Y:S04]  /*02b0*/  S2R R2, SR_TID.X ;  /* 0x0000000000027919 */ /* 0x000ea80000002100 */
[----:B------:R-:W-:-:S04]  /*02c0*/  IMAD.HI.U32 R19, R3, R12, RZ ;  /* 0x0000000c03137227 */ /* 0x000fc800078e00ff */
[----:B------:R-:W-:-:S04]  /*02d0*/  IMAD.HI.U32 R4, R3, R25, RZ ;  /* 0x0000001903047227 */ /* 0x000fc800078e00ff */
[-C--:B------:R-:W-:Y:S02]  /*02e0*/  IMAD R3, R19, R10.reuse, R12 ;  /* 0x0000000a13037224 */ /* 0x080fe400078e020c */
[----:B------:R-:W-:Y:S01]  /*02f0*/  IMAD R25, R4, R10, R25 ;  /* 0x0000000a04197224 */ /* 0x000fe200078e0219 */
[----:B------:R-:W3:Y:S02]  /*0300*/  I2F.RP R12, R24 ;  /* 0x00000018000c7306 */ /* 0x000ee40000209400 */
[C---:B------:R-:W-:Y:S02]  /*0310*/  ISETP.GT.U32.AND P3, PT, R8.reuse, R3, PT ;  /* 0x000000030800720c */ /* 0x040fe40003f64070 */
[----:B------:R-:W-:-:S11]  /*0320*/  ISETP.GT.U32.AND P0, PT, R8, R25, PT ;  /* 0x000000190800720c */ /* 0x000fd60003f04070 */
[--C-:B------:R-:W-:Y:S01]  /*0330*/  @!P3 IMAD.IADD R3, R3, 0x1, -R8.reuse ;  /* 0x000000010303b824 */ /* 0x100fe200078e0a08 */
[----:B---3--:R-:W3:Y:S01]  /*0340*/  MUFU.RCP R18, R12 ;  /* 0x0000000c00127308 */ /* 0x008ee20000001000 */
[----:B------:R-:W-:Y:S01]  /*0350*/  @!P0 IMAD.IADD R25, R25, 0x1, -R8 ;  /* 0x0000000119198824 */ /* 0x000fe200078e0a08 */
[--C-:B--2---:R-:W-:Y:S01]  /*0360*/  SHF.R.U32.HI R32, RZ, 0x4, R2.reuse ;  /* 0x00000004ff207819 */ /* 0x104fe20000011602 */
[----:B------:R-:W-:Y:S01]  /*0370*/  IMAD.SHL.U32 R4, R2, 0x8, RZ ;  /* 0x0000000802047824 */ /* 0x000fe200078e00ff */
[----:B------:R-:W-:Y:S01]  /*0380*/  ISETP.GE.U32.AND P0, PT, R3, R8, PT ;  /* 0x000000080300720c */ /* 0x000fe20003f06070 */
[----:B------:R-:W-:Y:S01]  /*0390*/  @!P3 VIADD R19, R19, 0x1 ;  /* 0x000000011313b836 */ /* 0x000fe20000000000 */
[----:B------:R-:W-:Y:S02]  /*03a0*/  SHF.R.U32.HI R3, RZ, 0x4, R2 ;  /* 0x00000004ff037819 */ /* 0x000fe40000011602 */
[----:B------:R-:W-:Y:S02]  /*03b0*/  ISETP.GT.U32.AND P1, PT, R8, R25, PT ;  /* 0x000000190800720c */ /* 0x000fe40003f24070 */
[----:B------:R-:W-:-:S02]  /*03c0*/  LOP3.LUT R6, R3, R2, RZ, 0x3c, !PT ;  /* 0x0000000203067212 */ /* 0x000fc400078e3cff */
[----:B------:R-:W-:Y:S02]  /*03d0*/  LOP3.LUT R5, R4, 0x40, RZ, 0xc0, !PT ;  /* 0x0000004004057812 */ /* 0x000fe400078ec0ff */
[----:B------:R-:W-:Y:S01]  /*03e0*/  SGXT.U32 R32, R32, 0x3 ;  /* 0x000000032020781a */ /* 0x000fe20000000000 */
[----:B------:R-:W-:Y:S01]  /*03f0*/  IMAD.SHL.U32 R21, R6, 0x8, RZ ;  /* 0x0000000806157824 */ /* 0x000fe200078e00ff */
[----:B------:R-:W-:Y:S01]  /*0400*/  LOP3.LUT R94, R4, 0x78, RZ, 0xc0, !PT ;  /* 0x00000078045e7812 */ /* 0x000fe200078ec0ff */
[C---:B------:R-:W-:Y:S01]  /*0410*/  IMAD.SHL.U32 R90, R5.reuse, 0x40, RZ ;  /* 0x00000040055a7824 */ /* 0x040fe200078e00ff */
[C---:B------:R-:W-:Y:S01]  /*0420*/  LOP3.LUT R15, R32.reuse, 0x58, RZ, 0xfc, !PT ;  /* 0x00000058200f7812 */ /* 0x040fe200078efcff */
[----:B------:R-:W-:Y:S01]  /*0430*/  IMAD.SHL.U32 R34, R5, 0x80, RZ ;  /* 0x0000008005227824 */ /* 0x000fe200078e00ff */
[----:B------:R-:W-:Y:S01]  /*0440*/  LOP3.LUT R22, R21, 0x38, RZ, 0xc0, !PT ;  /* 0x0000003815167812 */ /* 0x000fe200078ec0ff */
[----:B------:R-:W-:Y:S01]  /*0450*/  @!P1 IMAD.IADD R25, R25, 0x1, -R8 ;  /* 0x0000000119199824 */ /* 0x000fe200078e0a08 */
[----:B------:R-:W-:Y:S01]  /*0460*/  LOP3.LUT R5, R32, 0x8, RZ, 0xfc, !PT ;  /* 0x0000000820057812 */ /* 0x000fe200078efcff */
[----:B---3--:R-:W-:Y:S01]  /*0470*/  VIADD R26, R18, 0xffffffe ;  /* 0x0ffffffe121a7836 */ /* 0x008fe20000000000 */
[C---:B------:R-:W-:Y:S01]  /*0480*/  LOP3.LUT R8, R32.reuse, 0x20, RZ, 0xfc, !PT ;  /* 0x0000002020087812 */ /* 0x040fe200078efcff */
[--C-:B------:R-:W-:Y:S01]  /*0490*/  IMAD R15, R15, 0x40, R22.reuse ;  /* 0x000000400f0f7824 */ /* 0x100fe200078e0216 */
[C---:B------:R-:W-:Y:S01]  /*04a0*/  LOP3.LUT R9, R32.reuse, 0x28, RZ, 0xfc, !PT ;  /* 0x0000002820097812 */ /* 0x040fe200078efcff */
[--C-:B------:R-:W-:Y:S01]  /*04b0*/  IMAD R23, R5, 0x40, R22.reuse ;  /* 0x0000004005177824 */ /* 0x100fe200078e0216 */
[----:B------:R-:W-:Y:S01]  /*04c0*/  LOP3.LUT R14, R32, 0x50, RZ, 0xfc, !PT ;  /* 0x00000050200e7812 */ /* 0x000fe200078efcff */
[----:B------:R-:W-:Y:S01]  /*04d0*/  @P0 VIADD R19, R19, 0x1 ;  /* 0x0000000113130836 */ /* 0x000fe20000000000 */
[----:B------:R2:W3:Y:S01]  /*04e0*/  F2I.FTZ.U32.TRUNC.NTZ R27, R26 ;  /* 0x0000001a001b7305 */ /* 0x0004e2000021f000 */
[--C-:B------:R-:W-:Y:S01]  /*04f0*/  IMAD R33, R8, 0x40, R22.reuse ;  /* 0x0000004008217824 */ /* 0x100fe200078e0216 */
[-C--:B------:R-:W-:Y:S01]  /*0500*/  LOP3.LUT R8, R15, R34.reuse, RZ, 0xfc, !PT ;  /* 0x000000220f087212 */ /* 0x080fe200078efcff */
[--C-:B------:R-:W-:Y:S01]  /*0510*/  IMAD R35, R9, 0x40, R22.reuse ;  /* 0x0000004009237824 */ /* 0x100fe200078e0216 */
[C---:B------:R-:W-:Y:S01]  /*0520*/  LOP3.LUT R15, R23.reuse, R34, RZ, 0xfc, !PT ;  /* 0x00000022170f7212 */ /* 0x040fe200078efcff */
[--C-:B------:R-:W-:Y:S01]  /*0530*/  IMAD R9, R14, 0x40, R22.reuse ;  /* 0x000000400e097824 */ /* 0x100fe200078e0216 */
[-C--:B------:R-:W-:Y:S01]  /*0540*/  LOP3.LUT R14, R23, R90.reuse, RZ, 0xfc, !PT ;  /* 0x0000005a170e7212 */ /* 0x080fe200078efcff */
[----:B------:R-:W-:Y:S01]  /*0550*/  IMAD.MOV.U32 R23, RZ, RZ, R19 ;  /* 0x000000ffff177224 */ /* 0x000fe200078e0013 */
[----:B------:R-:W-:Y:S01]  /*0560*/  LOP3.LUT R7, R32, 0x18, RZ, 0xfc, !PT ;  /* 0x0000001820077812 */ /* 0x000fe200078efcff */
[----:B------:R-:W-:Y:S01]  /*0570*/  @!P2 IMAD.MOV R25, RZ, RZ, -R25 ;  /* 0x000000ffff19a224 */ /* 0x000fe200078e0a19 */
[----:B------:R-:W-:Y:S01]  /*0580*/  ISETP.NE.AND P0, PT, R20, RZ, PT ;  /* 0x000000ff1400720c */ /* 0x000fe20003f05270 */
[----:B------:R-:W-:Y:S01]  /*0590*/  @!P4 IMAD.MOV R23, RZ, RZ, -R23 ;  /* 0x000000ffff17c224 */ /* 0x000fe200078e0a17 */
[C---:B------:R-:W-:Y:S01]  /*05a0*/  LOP3.LUT R18, R32.reuse, 0x70, RZ, 0xfc, !PT ;  /* 0x0000007020127812 */ /* 0x040fe200078efcff */
[--C-:B------:R-:W-:Y:S01]  /*05b0*/  IMAD R31, R7, 0x40, R22.reuse ;  /* 0x00000040071f7824 */ /* 0x100fe200078e0216 */
[----:B------:R-:W-:Y:S01]  /*05c0*/  LOP3.LUT R17, R32, 0x68, RZ, 0xfc, !PT ;  /* 0x0000006820117812 */ /* 0x000fe200078efcff */
[----:B--2---:R-:W-:Y:S01]  /*05d0*/  IMAD.MOV.U32 R26, RZ, RZ, RZ ;  /* 0x000000ffff1a7224 */ /* 0x004fe200078e00ff */
[----:B------:R-:W-:Y:S01]  /*05e0*/  SEL R89, R30, R23, !P0 ;  /* 0x000000171e597207 */ /* 0x000fe20004000000 */
[--C-:B------:R-:W-:Y:S01]  /*05f0*/  IMAD R39, R18, 0x40, R22.reuse ;  /* 0x0000004012277824 */ /* 0x100fe200078e0216 */
[C---:B------:R-:W-:Y:S01]  /*0600*/  LOP3.LUT R6, R32.reuse, 0x10, RZ, 0xfc, !PT ;  /* 0x0000001020067812 */ /* 0x040fe200078efcff */
[--C-:B------:R-:W-:Y:S01]  /*0610*/  IMAD R17, R17, 0x40, R22.reuse ;  /* 0x0000004011117824 */ /* 0x100fe200078e0216 */
[----:B------:R-:W-:Y:S01]  /*0620*/  LOP3.LUT R18, R31, R90, RZ, 0xfc, !PT ;  /* 0x0000005a1f127212 */ /* 0x000fe200078efcff */
[----:B------:R-:W-:Y:S01]  /*0630*/  IMAD.SHL.U32 R89, R89, 0x80, RZ ;  /* 0x0000008059597824 */ /* 0x000fe200078e00ff */
[----:B------:R-:W-:Y:S01]  /*0640*/  LOP3.LUT R19, R31, R34, RZ, 0xfc, !PT ;  /* 0x000000221f137212 */ /* 0x000fe200078efcff */
[--C-:B---3--:R-:W-:Y:S01]  /*0650*/  IMAD.MOV R31, RZ, RZ, -R27.reuse ;  /* 0x000000ffff1f7224 */ /* 0x108fe200078e0a1b */
[----:B------:R-:W-:Y:S01]  /*0660*/  LOP3.LUT R10, R32, 0x30, RZ, 0xfc, !PT ;  /* 0x00000030200a7812 */ /* 0x000fe200078efcff */
[--C-:B------:R-:W-:Y:S01]  /*0670*/  IMAD R29, R6, 0x40, R22.reuse ;  /* 0x00000040061d7824 */ /* 0x100fe200078e0216 */
[C---:B------:R-:W-:Y:S01]  /*0680*/  LOP3.LUT R11, R32.reuse, 0x38, RZ, 0xfc, !PT ;  /* 0x00000038200b7812 */ /* 0x040fe200078efcff */
[----:B------:R-:W-:Y:S01]  /*0690*/  IMAD R31, R31, R24, RZ ;  /* 0x000000181f1f7224 */ /* 0x000fe200078e02ff */
[----:B------:R-:W-:Y:S01]  /*06a0*/  LOP3.LUT R13, R32, 0x48, RZ, 0xfc, !PT ;  /* 0x00000048200d7812 */ /* 0x000fe200078efcff */
[--C-:B------:R-:W-:Y:S01]  /*06b0*/  IMAD R91, R10, 0x40, R22.reuse ;  /* 0x000000400a5b7824 */ /* 0x100fe200078e0216 */
[----:B------:R-:W-:Y:S01]  /*06c0*/  LOP3.LUT R16, R32, 0x60, RZ, 0xfc, !PT ;  /* 0x0000006020107812 */ /* 0x000fe200078efcff */
[--C-:B------:R-:W-:Y:S01]  /*06d0*/  IMAD R37, R11, 0x40, R22.reuse ;  /* 0x000000400b257824 */ /* 0x100fe200078e0216 */
[----:B------:R-:W-:Y:S01]  /*06e0*/  LOP3.LUT R56, R89, R32, RZ, 0xfc, !PT ;  /* 0x0000002059387212 */ /* 0x000fe200078efcff */
[--C-:B------:R-:W-:Y:S01]  /*06f0*/  IMAD R7, R13, 0x40, R22.reuse ;  /* 0x000000400d077824 */ /* 0x100fe200078e0216 */
[----:B------:R-:W-:Y:S01]  /*0700*/  LOP3.LUT R58, R89, 0x8, R32, 0xfe, !PT ;  /* 0x00000008593a7812 */ /* 0x000fe200078efe20 */
[----:B------:R-:W-:Y:S01]  /*0710*/  IMAD R11, R16, 0x40, R22 ;  /* 0x00000040100b7824 */ /* 0x000fe200078e0216 */
[C---:B------:R-:W-:Y:S01]  /*0720*/  LOP3.LUT R12, R32.reuse, 0x40, RZ, 0xfc, !PT ;  /* 0x00000040200c7812 */ /* 0x040fe200078efcff */
[----:B------:R-:W-:Y:S01]  /*0730*/  IMAD.HI.U32 R26, R27, R31, R26 ;  /* 0x0000001f1b1a7227 */ /* 0x000fe200078e001a */
[----:B------:R-:W-:-:S02]  /*0740*/  LOP3.LUT R21, R32, 0x78, RZ, 0xfc, !PT ;  /* 0x0000007820157812 */ /* 0x000fc400078efcff */
[----:B------:R-:W-:Y:S01]  /*0750*/  LOP3.LUT R10, R17, R34, RZ, 0xfc, !PT ;  /* 0x00000022110a7212 */ /* 0x000fe200078efcff */
[--C-:B------:R-:W-:Y:S01]  /*0760*/  IMAD R13, R32, 0x40, R22.reuse ;  /* 0x00000040200d7824 */ /* 0x100fe200078e0216 */
[C---:B------:R-:W-:Y:S01]  /*0770*/  LOP3.LUT R16, R29.reuse, R90, RZ, 0xfc, !PT ;  /* 0x0000005a1d107212 */ /* 0x040fe200078efcff */
[----:B------:R-:W-:Y:S01]  /*0780*/  IMAD.HI R27, R58, 0x2aaaaaab, RZ ;  /* 0x2aaaaaab3a1b7827 */ /* 0x000fe200078e02ff */
[-C--:B------:R-:W-:Y:S02]  /*0790*/  LOP3.LUT R17, R29, R34.reuse, RZ, 0xfc, !PT ;  /* 0x000000221d117212 */ /* 0x080fe400078efcff */
[----:B------:R-:W-:Y:S01]  /*07a0*/  SEL R25, R30, R25, !P0 ;  /* 0x000000191e197207 */ /* 0x000fe20004000000 */
[----:B------:R-:W-:Y:S01]  /*07b0*/  IMAD.HI R29, R56, 0x2aaaaaab, RZ ;  /* 0x2aaaaaab381d7827 */ /* 0x000fe200078e02ff */
[----:B------:R-:W-:Y:S02]  /*07c0*/  LOP3.LUT R62, R89, 0x18, R32, 0xfe, !PT ;  /* 0x00000018593e7812 */ /* 0x000fe400078efe20 */
[----:B------:R-:W-:Y:S01]  /*07d0*/  LOP3.LUT R64, R89, 0x20, R32, 0xfe, !PT ;  /* 0x0000002059407812 */ /* 0x000fe200078efe20 */
[--C-:B------:R-:W-:Y:S01]  /*07e0*/  IMAD R5, R12, 0x40, R22.reuse ;  /* 0x000000400c057824 */ /* 0x100fe200078e0216 */
[-C--:B------:R-:W-:Y:S01]  /*07f0*/  LOP3.LUT R6, R7, R34.reuse, RZ, 0xfc, !PT ;  /* 0x0000002207067212 */ /* 0x080fe200078efcff */
[----:B------:R-:W-:Y:S01]  /*0800*/  IMAD R93, R21, 0x40, R22 ;  /* 0x00000040155d7824 */ /* 0x000fe200078e0216 */
[-C--:B------:R-:W-:Y:S01]  /*0810*/  LOP3.LUT R7, R9, R34.reuse, RZ, 0xfc, !PT ;  /* 0x0000002209077212 */ /* 0x080fe200078efcff */
[----:B------:R-:W-:Y:S01]  /*0820*/  IMAD.IADD R109, R28, 0x1, R25 ;  /* 0x000000011c6d7824 */ /* 0x000fe200078e0219 */
[----:B------:R-:W-:Y:S01]  /*0830*/  LOP3.LUT R9, R11, R34, RZ, 0xfc, !PT ;  /* 0x000000220b097212 */ /* 0x000fe200078efcff */
[----:B------:R-:W-:Y:S01]  /*0840*/  IMAD.HI R31, R62, 0x2aaaaaab, RZ ;  /* 0x2aaaaaab3e1f7827 */ /* 0x000fe200078e02ff */
[----:B------:R-:W-:-:S02]  /*0850*/  LOP3.LUT R12, R13, R90, RZ, 0xfc, !PT ;  /* 0x0000005a0d0c7212 */ /* 0x000fc400078efcff */
[----:B------:R-:W-:Y:S01]  /*0860*/  LOP3.LUT R88, R91, R90, RZ, 0xfc, !PT ;  /* 0x0000005a5b587212 */ /* 0x000fe200078efcff */
[----:B------:R-:W-:Y:S01]  /*0870*/  IMAD.SHL.U32 R109, R109, 0x40, RZ ;  /* 0x000000406d6d7824 */ /* 0x000fe200078e00ff */
[----:B------:R-:W-:Y:S02]  /*0880*/  SHF.R.U32.HI R30, RZ, 0x1f, R29 ;  /* 0x0000001fff1e7819 */ /* 0x000fe4000001161d */
[----:B------:R-:W-:Y:S02]  /*0890*/  LOP3.LUT R60, R89, 0x10, R32, 0xfe, !PT ;  /* 0x00000010593c7812 */ /* 0x000fe400078efe20 */
[----:B------:R-:W-:Y:S02]  /*08a0*/  SHF.R.U32.HI R28, RZ, 0x1f, R27 ;  /* 0x0000001fff1c7819 */ /* 0x000fe4000001161b */
[-C--:B------:R-:W-:Y:S02]  /*08b0*/  LOP3.LUT R5, R5, R34.reuse, RZ, 0xfc, !PT ;  /* 0x0000002205057212 */ /* 0x080fe400078efcff */
[----:B------:R-:W-:-:S02]  /*08c0*/  LOP3.LUT R11, R39, R34, RZ, 0xfc, !PT ;  /* 0x00000022270b7212 */ /* 0x000fc400078efcff */
[-C--:B------:R-:W-:Y:S02]  /*08d0*/  LOP3.LUT R13, R13, R34.reuse, RZ, 0xfc, !PT ;  /* 0x000000220d0d7212 */ /* 0x080fe400078efcff */
[-C--:B------:R-:W-:Y:S02]  /*08e0*/  LOP3.LUT R21, R33, R34.reuse, RZ, 0xfc, !PT ;  /* 0x0000002221157212 */ /* 0x080fe400078efcff */
[-C--:B------:R-:W-:Y:S02]  /*08f0*/  LOP3.LUT R23, R35, R34.reuse, RZ, 0xfc, !PT ;  /* 0x0000002223177212 */ /* 0x080fe400078efcff */
[-C--:B------:R-:W-:Y:S02]  /*0900*/  LOP3.LUT R91, R91, R34.reuse, RZ, 0xfc, !PT ;  /* 0x000000225b5b7212 */ /* 0x080fe400078efcff */
[-C--:B------:R-:W-:Y:S02]  /*0910*/  LOP3.LUT R92, R37, R34.reuse, RZ, 0xfc, !PT ;  /* 0x00000022255c7212 */ /* 0x080fe400078efcff */
[----:B------:R-:W-:Y:S01]  /*0920*/  LOP3.LUT R93, R93, R34, RZ, 0xfc, !PT ;  /* 0x000000225d5d7212 */ /* 0x000fe200078efcff */
[----:B------:R-:W-:Y:S01]  /*0930*/  IMAD.HI R34, R64, 0x2aaaaaab, RZ ;  /* 0x2aaaaaab40227827 */ /* 0x000fe200078e02ff */
[----:B------:R-:W-:-:S02]  /*0940*/  LEA.HI R25, R29, R30, RZ, 0x17 ;  /* 0x0000001e1d197211 */ /* 0x000fc400078fb8ff */
[----:B------:R-:W-:Y:S01]  /*0950*/  LOP3.LUT R66, R89, 0x28, R32, 0xfe, !PT ;  /* 0x0000002859427812 */ /* 0x000fe200078efe20 */
[----:B------:R-:W-:Y:S01]  /*0960*/  IMAD.HI R29, R60, 0x2aaaaaab, RZ ;  /* 0x2aaaaaab3c1d7827 */ /* 0x000fe200078e02ff */
[----:B------:R-:W-:Y:S02]  /*0970*/  LEA.HI R27, R27, R28, RZ, 0x17 ;  /* 0x0000001c1b1b7211 */ /* 0x000fe400078fb8ff */
[----:B------:R-:W-:Y:S01]  /*0980*/  SHF.R.U32.HI R28, RZ, 0x1f, R31 ;  /* 0x0000001fff1c7819 */ /* 0x000fe2000001161f */
[----:B------:R-:W-:Y:S01]  /*0990*/  IMAD.HI R36, R66, 0x2aaaaaab, RZ ;  /* 0x2aaaaaab42247827 */ /* 0x000fe200078e02ff */
[----:B------:R-:W-:Y:S02]  /*09a0*/  LOP3.LUT R53, R89, 0x30, R32, 0xfe, !PT ;  /* 0x0000003059357812 */ /* 0x000fe400078efe20 */
[-C--:B------:R-:W-:Y:S01]  /*09b0*/  LOP3.LUT R22, R35, R90.reuse, RZ, 0xfc, !PT ;  /* 0x0000005a23167212 */ /* 0x080fe200078efcff */
[----:B------:R-:W-:Y:S01]  /*09c0*/  IMAD R25, R25, -0xc00, R56 ;  /* 0xfffff40019197824 */ /* 0x000fe200078e0238 */
[----:B------:R-:W-:Y:S01]  /*09d0*/  SHF.R.U32.HI R35, RZ, 0x1f, R34 ;  /* 0x0000001fff237819 */ /* 0x000fe20000011622 */
[----:B------:R-:W-:Y:S01]  /*09e0*/  IMAD R27, R27, -0xc00, R58 ;  /* 0xfffff4001b1b7824 */ /* 0x000fe200078e023a */
[----:B------:R-:W-:Y:S01]  /*09f0*/  LOP3.LUT R73, R89, 0x40, R32, 0xfe, !PT ;  /* 0x0000004059497812 */ /* 0x000fe200078efe20 */
[--C-:B------:R-:W-:Y:S01]  /*0a00*/  IMAD R25, R25, 0x1000, R94.reuse ;  /* 0x0000100019197824 */ /* 0x100fe200078e025e */
[----:B------:R-:W-:Y:S01]  /*0a10*/  LOP3.LUT R20, R33, R90, RZ, 0xfc, !PT ;  /* 0x0000005a21147212 */ /* 0x000fe200078efcff */
[----:B------:R-:W-:Y:S01]  /*0a20*/  IMAD R27, R27, 0x1000, R94 ;  /* 0x000010001b1b7824 */ /* 0x000fe200078e025e */
[----:B------:R-:W-:Y:S01]  /*0a30*/  LEA.HI R33, R31, R28, RZ, 0x17 ;  /* 0x0000001c1f217211 */ /* 0x000fe200078fb8ff */
[----:B------:R-:W-:Y:S01]  /*0a40*/  IMAD.HI R28, R53, 0x2aaaaaab, RZ ;  /* 0x2aaaaaab351c7827 */ /* 0x000fe200078e02ff */
[----:B------:R-:W-:-:S02]  /*0a50*/  SHF.R.U32.HI R30, RZ, 0x1f, R29 ;  /* 0x0000001fff1e7819 */ /* 0x000fc4000001161d */
[----:B------:R-:W-:Y:S01]  /*0a60*/  LOP3.LUT R71, R89, 0x38, R32, 0xfe, !PT ;  /* 0x0000003859477812 */ /* 0x000fe200078efe20 */
[----:B------:R-:W-:Y:S01]  /*0a70*/  IMAD R47, R33, -0xc00, R62 ;  /* 0xfffff400212f7824 */ /* 0x000fe200078e023e */
[----:B------:R-:W-:Y:S02]  /*0a80*/  LOP3.LUT R75, R89, 0x48, R32, 0xfe, !PT ;  /* 0x00000048594b7812 */ /* 0x000fe400078efe20 */
[----:B------:R-:W-:Y:S01]  /*0a90*/  LEA.HI R35, R34, R35, RZ, 0x17 ;  /* 0x0000002322237211 */ /* 0x000fe200078fb8ff */
[----:B------:R-:W-:Y:S01]  /*0aa0*/  IMAD.HI R34, R73, 0x2aaaaaab, RZ ;  /* 0x2aaaaaab49227827 */ /* 0x000fe200078e02ff */
[----:B------:R-:W-:Y:S02]  /*0ab0*/  LOP3.LUT R77, R89, 0x50, R32, 0xfe, !PT ;  /* 0x00000050594d7812 */ /* 0x000fe400078efe20 */
[----:B------:R-:W-:Y:S01]  /*0ac0*/  LOP3.LUT R90, R37, R90, RZ, 0xfc, !PT ;  /* 0x0000005a255a7212 */ /* 0x000fe200078efcff */
[----:B------:R-:W-:Y:S01]  /*0ad0*/  IMAD.HI R41, R75, 0x2aaaaaab, RZ ;  /* 0x2aaaaaab4b297827 */ /* 0x000fe200078e02ff */
[----:B------:R-:W-:-:S02]  /*0ae0*/  LEA.HI R29, R29, R30, RZ, 0x17 ;  /* 0x0000001e1d1d7211 */ /* 0x000fc400078fb8ff */
[----:B------:R-:W-:Y:S01]  /*0af0*/  SHF.R.U32.HI R37, RZ, 0x1f, R36 ;  /* 0x0000001fff257819 */ /* 0x000fe20000011624 */
[----:B------:R-:W-:Y:S01]  /*0b00*/  IMAD.HI R30, R71, 0x2aaaaaab, RZ ;  /* 0x2aaaaaab471e7827 */ /* 0x000fe200078e02ff */
[----:B------:R-:W-:Y:S02]  /*0b10*/  SHF.R.U32.HI R31, RZ, 0x1f, R28 ;  /* 0x0000001fff1f7819 */ /* 0x000fe4000001161c */
[----:B------:R-:W-:Y:S01]  /*0b20*/  SHF.R.U32.HI R39, RZ, 0x1f, R34 ;  /* 0x0000001fff277819 */ /* 0x000fe20000011622 */
[----:B------:R-:W-:Y:S01]  /*0b30*/  IMAD.HI R43, R77, 0x2aaaaaab, RZ ;  /* 0x2aaaaaab4d2b7827 */ /* 0x000fe200078e02ff */
[----:B------:R-:W-:Y:S02]  /*0b40*/  LOP3.LUT R85, R89, 0x70, R32, 0xfe, !PT ;  /* 0x0000007059557812 */ /* 0x000fe400078efe20 */
[----:B------:R-:W-:Y:S01]  /*0b50*/  LEA.HI R37, R36, R37, RZ, 0x17 ;  /* 0x0000002524257211 */ /* 0x000fe200078fb8ff */
[----:B------:R-:W-:Y:S01]  /*0b60*/  IMAD R49, R35, -0xc00, R64 ;  /* 0xfffff40023317824 */ /* 0x000fe200078e0240 */
[----:B------:R-:W-:Y:S01]  /*0b70*/  LEA.HI R36, R28, R31, RZ, 0x17 ;  /* 0x0000001f1c247211 */ /* 0x000fe200078fb8ff */
[----:B------:R-:W-:Y:S01]  /*0b80*/  IMAD R29, R29, -0xc00, R60 ;  /* 0xfffff4001d1d7824 */ /* 0x000fe200078e023c */
[----:B------:R-:W-:Y:S01]  /*0b90*/  SHF.R.U32.HI R31, RZ, 0x1f, R30 ;  /* 0x0000001fff1f7819 */ /* 0x000fe2000001161e */
[----:B------:R-:W-:Y:S01]  /*0ba0*/  IMAD R51, R37, -0xc00, R66 ;  /* 0xfffff40025337824 */ /* 0x000fe200078e0242 */
[----:B------:R-:W-:Y:S01]  /*0bb0*/  SHF.R.U32.HI R28, RZ, 0x1f, R41 ;  /* 0x0000001fff1c7819 */ /* 0x000fe20000011629 */
[--C-:B------:R-:W-:Y:S01]  /*0bc0*/  IMAD R47, R47, 0x1000, R94.reuse ;  /* 0x000010002f2f7824 */ /* 0x100fe200078e025e */
[----:B------:R-:W-:Y:S01]  /*0bd0*/  LOP3.LUT R79, R89, 0x58, R32, 0xfe, !PT ;  /* 0x00000058594f7812 */ /* 0x000fe200078efe20 */
[----:B------:R-:W-:Y:S01]  /*0be0*/  IMAD R53, R36, -0xc00, R53 ;  /* 0xfffff40024357824 */ /* 0x000fe200078e0235 */
[----:B------:R-:W-:Y:S01]  /*0bf0*/  LOP3.LUT R81, R89, 0x60, R32, 0xfe, !PT ;  /* 0x0000006059517812 */ /* 0x000fe200078efe20 */
[----:B------:R-:W-:Y:S01]  /*0c00*/  IMAD R29, R29, 0x1000, R94 ;  /* 0x000010001d1d7824 */ /* 0x000fe200078e025e */
[----:B------:R-:W-:-:S02]  /*0c10*/  LOP3.LUT R83, R89, 0x68, R32, 0xfe, !PT ;  /* 0x0000006859537812 */ /* 0x000fc400078efe20 */
[----:B------:R-:W-:Y:S01]  /*0c20*/  LEA.HI R40, R34, R39, RZ, 0x17 ;  /* 0x0000002722287211 */ /* 0x000fe200078fb8ff */
[----:B------:R-:W-:Y:S01]  /*0c30*/  IMAD.HI R34, R85, 0x2aaaaaab, RZ ;  /* 0x2aaaaaab55227827 */ /* 0x000fe200078e02ff */
[----:B------:R-:W-:Y:S02]  /*0c40*/  SHF.R.U32.HI R44, RZ, 0x1f, R43 ;  /* 0x0000001fff2c7819 */ /* 0x000fe4000001162b */
[----:B------:R-:W-:Y:S01]  /*0c50*/  LOP3.LUT R95, R109, R32, RZ, 0xfc, !PT ;  /* 0x000000206d5f7212 */ /* 0x000fe200078efcff */
[----:B------:R-:W-:Y:S01]  /*0c60*/  IMAD R73, R40, -0xc00, R73 ;  /* 0xfffff40028497824 */ /* 0x000fe200078e0249 */
[----:B------:R-:W-:Y:S02]  /*0c70*/  LOP3.LUT R97, R109, 0x8, R32, 0xfe, !PT ;  /* 0x000000086d617812 */ /* 0x000fe400078efe20 */
[----:B------:R-:W-:Y:S02]  /*0c80*/  LOP3.LUT R99, R109, 0x10, R32, 0xfe, !PT ;  /* 0x000000106d637812 */ /* 0x000fe400078efe20 */
[----:B------:R-:W-:-:S02]  /*0c90*/  LOP3.LUT R101, R109, 0x18, R32, 0xfe, !PT ;  /* 0x000000186d657812 */ /* 0x000fc400078efe20 */
[----:B------:R-:W-:Y:S02]  /*0ca0*/  LOP3.LUT R103, R109, 0x20, R32, 0xfe, !PT ;  /* 0x000000206d677812 */ /* 0x000fe400078efe20 */
[----:B------:R-:W-:Y:S02]  /*0cb0*/  LOP3.LUT R105, R109, 0x28, R32, 0xfe, !PT ;  /* 0x000000286d697812 */ /* 0x000fe400078efe20 */
[----:B------:R-:W-:Y:S02]  /*0cc0*/  LOP3.LUT R107, R109, 0x30, R32, 0xfe, !PT ;  /* 0x000000306d6b7812 */ /* 0x000fe400078efe20 */
[----:B------:R-:W-:Y:S01]  /*0cd0*/  LEA.HI R38, R30, R31, RZ, 0x17 ;  /* 0x0000001f1e267211 */ /* 0x000fe200078fb8ff */
[----:B------:R-:W-:Y:S01]  /*0ce0*/  IMAD.HI R30, R81, 0x2aaaaaab, RZ ;  /* 0x2aaaaaab511e7827 */ /* 0x000fe200078e02ff */
[----:B------:R-:W-:Y:S02]  /*0cf0*/  LEA.HI R42, R41, R28, RZ, 0x17 ;  /* 0x0000001c292a7211 */ /* 0x000fe400078fb8ff */
[----:B------:R-:W-:Y:S01]  /*0d00*/  LOP3.LUT R109, R109, 0x38, R32, 0xfe, !PT ;  /* 0x000000386d6d7812 */ /* 0x000fe200078efe20 */
[----:B------:R-:W-:Y:S01]  /*0d10*/  IMAD.HI R28, R79, 0x2aaaaaab, RZ ;  /* 0x2aaaaaab4f1c7827 */ /* 0x000fe200078e02ff */
[----:B------:R-:W-:-:S02]  /*0d20*/  LOP3.LUT R87, R89, 0x78, R32, 0xfe, !PT ;  /* 0x0000007859577812 */ /* 0x000fc400078efe20 */
[----:B------:R-:W-:Y:S01]  /*0d30*/  LEA.HI R44, R43, R44, RZ, 0x17 ;  /* 0x0000002c2b2c7211 */ /* 0x000fe200078fb8ff */
[----:B------:R-:W-:Y:S01]  /*0d40*/  IMAD.HI R32, R83, 0x2aaaaaab, RZ ;  /* 0x2aaaaaab53207827 */ /* 0x000fe200078e02ff */
[----:B------:R-:W-:Y:S02]  /*0d50*/  SHF.R.U32.HI R43, RZ, 0x1f, R34 ;  /* 0x0000001fff2b7819 */ /* 0x000fe40000011622 */
[----:B------:R-:W-:Y:S01]  /*0d60*/  SHF.R.U32.HI R31, RZ, 0x1f, R28 ;  /* 0x0000001fff1f7819 */ /* 0x000fe2000001161c */
[----:B------:R-:W-:Y:S01]  /*0d70*/  IMAD.HI R45, R87, 0x2aaaaaab, RZ ;  /* 0x2aaaaaab572d7827 */ /* 0x000fe200078e02ff */
[----:B------:R-:W-:Y:S02]  /*0d80*/  SHF.R.U32.HI R39, RZ, 0x1f, R30 ;  /* 0x0000001fff277819 */ /* 0x000fe4000001161e */
[----:B------:R-:W-:Y:S01]  /*0d90*/  SHF.R.U32.HI R41, RZ, 0x1f, R32 ;  /* 0x0000001fff297819 */ /* 0x000fe20000011620 */
[----:B------:R-:W-:Y:S01]  /*0da0*/  IMAD R75, R42, -0xc00, R75 ;  /* 0xfffff4002a4b7824 */ /* 0x000fe200078e024b */
[----:B------:R-:W-:Y:S01]  /*0db0*/  LEA.HI R52, R34, R43, RZ, 0x17 ;  /* 0x0000002b22347211 */ /* 0x000fe200078fb8ff */
[----:B------:R-:W-:Y:S01]  /*0dc0*/  IMAD R71, R38, -0xc00, R71 ;  /* 0xfffff40026477824 */ /* 0x000fe200078e0247 */
[----:B------:R-:W-:Y:S01]  /*0dd0*/  IABS R43, R99 ;  /* 0x00000063002b7213 */ /* 0x000fe20000000000 */
[----:B------:R-:W-:Y:S01]  /*0de0*/  IMAD R77, R44, -0xc00, R77 ;  /* 0xfffff4002c4d7824 */ /* 0x000fe200078e024d */
[----:B------:R-:W-:Y:S01]  /*0df0*/  LEA.HI R46, R28, R31, RZ, 0x17 ;  /* 0x0000001f1c2e7211 */ /* 0x000fe200078fb8ff */
[----:B------:R-:W-:Y:S01]  /*0e00*/  IMAD R85, R52, -0xc00, R85 ;  /* 0xfffff40034557824 */ /* 0x000fe200078e0255 */
[----:B------:R-:W-:Y:S01]  /*0e10*/  LEA.HI R48, R30, R39, RZ, 0x17 ;  /* 0x000000271e307211 */ /* 0x000fe200078fb8ff */
[----:B------:R-:W-:Y:S01]  /*0e20*/  IMAD.HI.U32 R31, R26, R43, RZ ;  /* 0x0000002b1a1f7227 */ /* 0x000fe200078e00ff */
[----:B------:R-:W-:-:S02]  /*0e30*/  LEA.HI R50, R32, R41, RZ, 0x17 ;  /* 0x0000002920327211 */ /* 0x000fc400078fb8ff */
[----:B------:R-:W-:Y:S01]  /*0e40*/  SHF.R.U32.HI R28, RZ, 0x1f, R45 ;  /* 0x0000001fff1c7819 */ /* 0x000fe2000001162d */
[----:B------:R-:W-:Y:S01]  /*0e50*/  IMAD.MOV R32, RZ, RZ, -R31 ;  /* 0x000000ffff207224 */ /* 0x000fe200078e0a1f */
[----:B------:R-:W-:Y:S01]  /*0e60*/  IABS R39, R95 ;  /* 0x0000005f00277213 */ /* 0x000fe20000000000 */
[----:B------:R-:W-:Y:S01]  /*0e70*/  IMAD R79, R46, -0xc00, R79 ;  /* 0xfffff4002e4f7824 */ /* 0x000fe200078e024f */
[----:B------:R-:W-:Y:S01]  /*0e80*/  IABS R41, R97 ;  /* 0x0000006100297213 */ /* 0x000fe20000000000 */
[----:B------:R-:W-:Y:S01]  /*0e90*/  IMAD R35, R24, R32, R43 ;  /* 0x0000002018237224 */ /* 0x000fe200078e022b */
[----:B------:R-:W-:Y:S01]  /*0ea0*/  LEA.HI R54, R45, R28, RZ, 0x17 ;  /* 0x0000001c2d367211 */ /* 0x000fe200078fb8ff */
[C---:B------:R-:W-:Y:S01]  /*0eb0*/  IMAD.HI.U32 R28, R26.reuse, R39, RZ ;  /* 0x000000271a1c7227 */ /* 0x040fe200078e00ff */
[----:B------:R-:W-:Y:S02]  /*0ec0*/  IABS R43, R107 ;  /* 0x0000006b002b7213 */ /* 0x000fe40000000000 */
[----:B------:R-:W-:Y:S01]  /*0ed0*/  IABS R37, R101 ;  /* 0x0000006500257213 */ /* 0x000fe20000000000 */
[----:B------:R-:W-:Y:S01]  /*0ee0*/  IMAD.HI.U32 R30, R26, R41, RZ ;  /* 0x000000291a1e7227 */ /* 0x000fe200078e00ff */
[----:B------:R-:W-:-:S02]  /*0ef0*/  IABS R45, R109 ;  /* 0x0000006d002d7213 */ /* 0x000fc40000000000 */
[C---:B------:R-:W-:Y:S01]  /*0f00*/  ISETP.GT.U32.AND P0, PT, R24.reuse, R35, PT ;  /* 0x000000231800720c */ /* 0x040fe20003f04070 */
[----:B------:R-:W-:Y:S01]  /*0f10*/  IMAD.MOV R28, RZ, RZ, -R28 ;  /* 0x000000ffff1c7224 */ /* 0x000fe200078e0a1c */
[----:B------:R-:W-:Y:S01]  /*0f20*/  LEA R115, R13, UR10, 0x1 ;  /* 0x0000000a0d737c11 */ /* 0x000fe2000f8e08ff */
[----:B------:R-:W-:Y:S01]  /*0f30*/  IMAD.MOV R30, RZ, RZ, -R30 ;  /* 0x000000ffff1e7224 */ /* 0x000fe200078e0a1e */
[----:B------:R-:W-:Y:S01]  /*0f40*/  LEA R117, R15, UR10, 0x1 ;  /* 0x0000000a0f757c11 */ /* 0x000fe2000f8e08ff */
[C---:B------:R-:W-:Y:S01]  /*0f50*/  IMAD R31, R24.reuse, R28, R39 ;  /* 0x0000001c181f7224 */ /* 0x040fe200078e0227 */
[----:B------:R-:W-:Y:S01]  /*0f60*/  IABS R39, R103 ;  /* 0x0000006700277213 */ /* 0x000fe20000000000 */
[----:B------:R-:W-:Y:S01]  /*0f70*/  IMAD R33, R24, R30, R41 ;  /* 0x0000001e18217224 */ /* 0x000fe200078e0229 */
[----:B------:R-:W-:Y:S01]  /*0f80*/  IABS R41, R105 ;  /* 0x0000006900297213 */ /* 0x000fe20000000000 */
[----:B------:R-:W-:Y:S01]  /*0f90*/  IMAD.HI.U32 R34, R26, R43, RZ ;  /* 0x0000002b1a227227 */ /* 0x000fe200078e00ff */
[----:B------:R-:W-:-:S02]  /*0fa0*/  ISETP.GT.U32.AND P6, PT, R24, R31, PT ;  /* 0x0000001f1800720c */ /* 0x000fc40003fc4070 */
[----:B------:R-:W-:Y:S01]  /*0fb0*/  ISETP.GT.U32.AND P5, PT, R24, R33, PT ;  /* 0x000000211800720c */ /* 0x000fe20003fa4070 */
[C---:B------:R-:W-:Y:S01]  /*0fc0*/  IMAD.HI.U32 R28, R26.reuse, R37, RZ ;  /* 0x000000251a1c7227 */ /* 0x040fe200078e00ff */
[----:B------:R-:W-:Y:S02]  /*0fd0*/  LEA R119, R17, UR10, 0x1 ;  /* 0x0000000a11777c11 */ /* 0x000fe4000f8e08ff */
[----:B------:R-:W-:Y:S01]  /*0fe0*/  LEA R121, R19, UR10, 0x1 ;  /* 0x0000000a13797c11 */ /* 0x000fe2000f8e08ff */
[C---:B------:R-:W-:Y:S01]  /*0ff0*/  IMAD.HI.U32 R30, R26.reuse, R39, RZ ;  /* 0x000000271a1e7227 */ /* 0x040fe200078e00ff */
[----:B------:R-:W-:Y:S02]  /*1000*/  LEA R145, R21, UR10, 0x1 ;  /* 0x0000000a15917c11 */ /* 0x000fe4000f8e08ff */
[----:B------:R-:W-:Y:S01]  /*1010*/  LEA R147, R23, UR10, 0x1 ;  /* 0x0000000a17937c11 */ /* 0x000fe2000f8e08ff */
[----:B------:R-:W-:Y:S01]  /*1020*/  IMAD.HI.U32 R32, R26, R41, RZ ;  /* 0x000000291a207227 */ /* 0x000fe200078e00ff */
[----:B------:R-:W-:-:S02]  /*1030*/  LEA R149, R91, UR10, 0x1 ;  /* 0x0000000a5b957c11 */ /* 0x000fc4000f8e08ff */
[----:B------:R-:W-:Y:S01]  /*1040*/  LEA R151, R92, UR10, 0x1 ;  /* 0x0000000a5c977c11 */ /* 0x000fe2000f8e08ff */
[----:B------:R-:W-:Y:S01]  /*1050*/  IMAD.HI.U32 R26, R26, R45, RZ ;  /* 0x0000002d1a1a7227 */ /* 0x000fe200078e00ff */
[----:B------:R-:W-:Y:S02]  /*1060*/  LEA R153, R5, UR10, 0x1 ;  /* 0x0000000a05997c11 */ /* 0x000fe4000f8e08ff */
[----:B------:R-:W-:Y:S01]  /*1070*/  LEA R155, R6, UR10, 0x1 ;  /* 0x0000000a069b7c11 */ /* 0x000fe2000f8e08ff */
[----:B------:R-:W-:Y:S01]  /*1080*/  IMAD.MOV R34, RZ, RZ, -R34 ;  /* 0x000000ffff227224 */ /* 0x000fe200078e0a22 */
[----:B------:R-:W-:Y:S01]  /*1090*/  LEA R157, R7, UR10, 0x1 ;  /* 0x0000000a079d7c11 */ /* 0x000fe2000f8e08ff */
[----:B------:R-:W-:Y:S01]  /*10a0*/  IMAD.MOV R26, RZ, RZ, -R26 ;  /* 0x000000ffff1a7224 */ /* 0x000fe200078e0a1a */
[----:B------:R-:W-:Y:S01]  /*10b0*/  LEA R159, R8, UR10, 0x1 ;  /* 0x0000000a089f7c11 */ /* 0x000fe2000f8e08ff */
[C---:B------:R-:W-:Y:S01]  /*10c0*/  IMAD R43, R24.reuse, R34, R43 ;  /* 0x00000022182b7224 */ /* 0x040fe200078e022b */
[----:B------:R-:W-:Y:S01]  /*10d0*/  LEA R161, R9, UR10, 0x1 ;  /* 0x0000000a09a17c11 */ /* 0x000fe2000f8e08ff */
[----:B------:R-:W-:Y:S01]  /*10e0*/  IMAD R45, R24, R26, R45 ;  /* 0x0000001a182d7224 */ /* 0x000fe200078e022d */
[----:B------:R-:W-:Y:S01]  /*10f0*/  LEA R163, R10, UR10, 0x1 ;  /* 0x0000000a0aa37c11 */ /* 0x000fe2000f8e08ff */
[----:B------:R-:W-:Y:S01]  /*1100*/  @!P6 IMAD.IADD R31, R31, 0x1, -R24 ;  /* 0x000000011f1fe824 */ /* 0x000fe200078e0a18 */
[C---:B------:R-:W-:Y:S01]  /*1110*/  ISETP.GT.U32.AND P4, PT, R24.reuse, R43, PT ;  /* 0x0000002b1800720c */ /* 0x040fe20003f84070 */
[----:B------:R-:W-:Y:S01]  /*1120*/  IMAD.MOV R28, RZ, RZ, -R28 ;  /* 0x000000ffff1c7224 */ /* 0x000fe200078e0a1c */
[C---:B------:R-:W-:Y:S01]  /*1130*/  ISETP.GT.U32.AND P6, PT, R24.reuse, R45, PT ;  /* 0x0000002d1800720c */ /* 0x040fe20003fc4070 */
[----:B------:R-:W-:Y:S01]  /*1140*/  IMAD.MOV R30, RZ, RZ, -R30 ;  /* 0x000000ffff1e7224 */ /* 0x000fe200078e0a1e */
[----:B------:R-:W-:Y:S01]  /*1150*/  LEA R165, R11, UR10, 0x1 ;  /* 0x0000000a0ba57c11 */ /* 0x000fe2000f8e08ff */
[----:B------:R-:W-:Y:S01]  /*1160*/  IMAD.MOV R32, RZ, RZ, -R32 ;  /* 0x000000ffff207224 */ /* 0x000fe200078e0a20 */
[----:B------:R-:W-:Y:S01]  /*1170*/  LEA R72, R93, UR10, 0x1 ;  /* 0x0000000a5d487c11 */ /* 0x000fe2000f8e08ff */
[C---:B------:R-:W-:Y:S01]  /*1180*/  IMAD R37, R24.reuse, R28, R37 ;  /* 0x0000001c18257224 */ /* 0x040fe200078e0225 */
[----:B------:R-:W-:Y:S01]  /*1190*/  SHF.R.U32.HI R160, RZ, 0x5, R2 ;  /* 0x00000005ffa07819 */ /* 0x000fe20000011602 */
[----:B------:R-:W-:-:S02]  /*11a0*/  IMAD R39, R24, R30, R39 ;  /* 0x0000001e18277224 */ /* 0x000fc400078e0227 */
[C---:B------:R-:W-:Y:S01]  /*11b0*/  IMAD R41, R24.reuse, R32, R41 ;  /* 0x0000002018297224 */ /* 0x040fe200078e0229 */
[C---:B------:R-:W-:Y:S01]  /*11c0*/  ISETP.GT.U32.AND P1, PT, R24.reuse, R37, PT ;  /* 0x000000251800720c */ /* 0x040fe20003f24070 */
[--C-:B------:R-:W-:Y:S01]  /*11d0*/  @!P5 IMAD.IADD R33, R33, 0x1, -R24.reuse ;  /* 0x000000012121d824 */ /* 0x100fe200078e0a18 */
[C---:B------:R-:W-:Y:S01]  /*11e0*/  ISETP.GT.U32.AND P2, PT, R24.reuse, R39, PT ;  /* 0x000000271800720c */ /* 0x040fe20003f44070 */
[--C-:B------:R-:W-:Y:S01]  /*11f0*/  @!P4 IMAD.IADD R43, R43, 0x1, -R24.reuse ;  /* 0x000000012b2bc824 */ /* 0x100fe200078e0a18 */
[C---:B------:R-:W-:Y:S01]  /*1200*/  ISETP.GT.U32.AND P3, PT, R24.reuse, R41, PT ;  /* 0x000000291800720c */ /* 0x040fe20003f64070 */
[--C-:B------:R-:W-:Y:S01]  /*1210*/  @!P0 IMAD.IADD R35, R35, 0x1, -R24.reuse ;  /* 0x0000000123238824 */ /* 0x100fe200078e0a18 */
[C---:B------:R-:W-:Y:S01]  /*1220*/  ISETP.GT.U32.AND P5, PT, R24.reuse, R31, PT ;  /* 0x0000001f1800720c */ /* 0x040fe20003fa4070 */
[----:B------:R-:W-:Y:S01]  /*1230*/  @!P6 IMAD.IADD R45, R45, 0x1, -R24 ;  /* 0x000000012d2de824 */ /* 0x000fe200078e0a18 */
[----:B------:R-:W-:Y:S01]  /*1240*/  ISETP.GT.U32.AND P0, PT, R24, R33, PT ;  /* 0x000000211800720c */ /* 0x000fe20003f04070 */
[----:B------:R-:W-:Y:S01]  /*1250*/  IMAD R87, R54, -0xc00, R87 ;  /* 0xfffff40036577824 */ /* 0x000fe200078e0257 */
[----:B------:R-:W-:Y:S01]  /*1260*/  ISETP.GT.U32.AND P6, PT, R24, R43, PT ;  /* 0x0000002b1800720c */ /* 0x000fe20003fc4070 */
[----:B------:R-:W2:Y:S01]  /*1270*/  LDC.64 R54, c[0x0][0x210] ;  /* 0x00008400ff367b82 */ /* 0x000ea20000000a00 */
[----:B------:R-:W-:-:S02]  /*1280*/  IMAD R81, R48, -0xc00, R81 ;  /* 0xfffff40030517824 */ /* 0x000fc400078e0251 */
[--C-:B------:R-:W-:Y:S01]  /*1290*/  @!P1 IMAD.IADD R37, R37, 0x1, -R24.reuse ;  /* 0x0000000125259824 */ /* 0x100fe200078e0a18 */
[C---:B------:R-:W-:Y:S01]  /*12a0*/  ISETP.GT.U32.AND P1, PT, R24.reuse, R35, PT ;  /* 0x000000231800720c */ /* 0x040fe20003f24070 */
[--C-:B------:R-:W-:Y:S02]  /*12b0*/  @!P2 IMAD.IADD R39, R39, 0x1, -R24.reuse ;  /* 0x000000012727a824 */ /* 0x100fe400078e0a18 */
[--C-:B------:R-:W-:Y:S01]  /*12c0*/  @!P3 IMAD.IADD R41, R41, 0x1, -R24.reuse ;  /* 0x000000012929b824 */ /* 0x100fe200078e0a18 */
[C---:B------:R-:W-:Y:S01]  /*12d0*/  ISETP.GT.U32.AND P2, PT, R24.reuse, R37, PT ;  /* 0x000000251800720c */ /* 0x040fe20003f44070 */
[--C-:B------:R-:W-:Y:S01]  /*12e0*/  @!P5 IMAD.IADD R31, R31, 0x1, -R24.reuse ;  /* 0x000000011f1fd824 */ /* 0x100fe200078e0a18 */
[C---:B------:R-:W-:Y:S01]  /*12f0*/  ISETP.GT.U32.AND P3, PT, R24.reuse, R39, PT ;  /* 0x000000271800720c */ /* 0x040fe20003f64070 */
[--C-:B------:R-:W-:Y:S01]  /*1300*/  @!P0 IMAD.IADD R33, R33, 0x1, -R24.reuse ;  /* 0x0000000121218824 */ /* 0x100fe200078e0a18 */
[C---:B------:R-:W-:Y:S01]  /*1310*/  ISETP.GT.U32.AND P4, PT, R24.reuse, R41, PT ;  /* 0x000000291800720c */ /* 0x040fe20003f84070 */
[--C-:B------:R-:W-:Y:S01]  /*1320*/  @!P6 IMAD.IADD R43, R43, 0x1, -R24.reuse ;  /* 0x000000012b2be824 */ /* 0x100fe200078e0a18 */
[----:B------:R-:W-:Y:S01]  /*1330*/  ISETP.GT.U32.AND P5, PT, R24, R45, PT ;  /* 0x0000002d1800720c */ /* 0x000fe20003fa4070 */
[----:B------:R-:W-:Y:S01]  /*1340*/  IMAD R83, R50, -0xc00, R83 ;  /* 0xfffff40032537824 */ /* 0x000fe200078e0253 */
[----:B------:R-:W-:Y:S01]  /*1350*/  ISETP.GE.AND P0, PT, R95, RZ, PT ;  /* 0x000000ff5f00720c */ /* 0x000fe20003f06270 */
[----:B------:R-:W-:Y:S01]  /*1360*/  @!P1 IMAD.IADD R35, R35, 0x1, -R24 ;  /* 0x0000000123239824 */ /* 0x000fe200078e0a18 */
[----:B------:R-:W-:Y:S01]  /*1370*/  ISETP.GE.AND P6, PT, R97, RZ, PT ;  /* 0x000000ff6100720c */ /* 0x000fe20003fc6270 */
[----:B------:R-:W-:Y:S01]  /*1380*/  IMAD R79, R79, 0x1000, R94 ;  /* 0x000010004f4f7824 */ /* 0x000fe200078e025e */
[----:B------:R-:W-:Y:S01]  /*1390*/  ISETP.NE.AND P1, PT, R0, RZ, PT ;  /* 0x000000ff0000720c */ /* 0x000fe20003f25270 */
[--C-:B------:R-:W-:Y:S01]  /*13a0*/  @!P2 IMAD.IADD R37, R37, 0x1, -R24.reuse ;  /* 0x000000012525a824 */ /* 0x100fe200078e0a18 */
[----:B------:R-:W-:Y:S01]  /*13b0*/  ISETP.GE.AND P2, PT, R99, RZ, PT ;  /* 0x000000ff6300720c */ /* 0x000fe20003f46270 */
[--C-:B------:R-:W-:Y:S01]  /*13c0*/  @!P3 IMAD.IADD R39, R39, 0x1, -R24.reuse ;  /* 0x000000012727b824 */ /* 0x100fe200078e0a18 */
[----:B------:R-:W-:Y:S01]  /*13d0*/  ISETP.GE.AND P3, PT, R105, RZ, PT ;  /* 0x000000ff6900720c */ /* 0x000fe20003f66270 */
[--C-:B------:R-:W-:Y:S01]  /*13e0*/  @!P4 IMAD.IADD R41, R41, 0x1, -R24.reuse ;  /* 0x000000012929c824 */ /* 0x100fe200078e0a18 */
[----:B------:R-:W-:Y:S01]  /*13f0*/  ISETP.GE.AND P4, PT, R103, RZ, PT ;  /* 0x000000ff6700720c */ /* 0x000fe20003f86270 */
[----:B------:R-:W-:Y:S01]  /*1400*/  @!P5 IMAD.IADD R45, R45, 0x1, -R24 ;  /* 0x000000012d2dd824 */ /* 0x000fe200078e0a18 */
[----:B------:R-:W-:Y:S01]  /*1410*/  LOP3.LUT R24, RZ, R0, RZ, 0x33, !PT ;  /* 0x00000000ff187212 */ /* 0x000fe200078e33ff */
[----:B------:R-:W-:Y:S01]  /*1420*/  @!P0 IMAD.MOV R31, RZ, RZ, -R31 ;  /* 0x000000ffff1f8224 */ /* 0x000fe200078e0a1f */
[----:B------:R-:W-:Y:S01]  /*1430*/  ISETP.GE.AND P5, PT, R101, RZ, PT ;  /* 0x000000ff6500720c */ /* 0x000fe20003fa6270 */
[----:B------:R-:W-:Y:S01]  /*1440*/  @!P6 IMAD.MOV R33, RZ, RZ, -R33 ;  /* 0x000000ffff21e224 */ /* 0x000fe200078e0a21 */
[----:B------:R-:W-:Y:S01]  /*1450*/  ISETP.GE.AND P6, PT, R107, RZ, PT ;  /* 0x000000ff6b00720c */ /* 0x000fe20003fc6270 */
[--C-:B------:R-:W-:Y:S01]  /*1460*/  IMAD R81, R81, 0x1000, R94.reuse ;  /* 0x0000100051517824 */ /* 0x100fe200078e025e */
[----:B------:R-:W-:Y:S01]  /*1470*/  ISETP.GE.AND P0, PT, R109, RZ, PT ;  /* 0x000000ff6d00720c */ /* 0x000fe20003f06270 */
[----:B------:R-:W-:Y:S01]  /*1480*/  @!P2 IMAD.MOV R35, RZ, RZ, -R35 ;  /* 0x000000ffff23a224 */ /* 0x000fe200078e0a23 */
[C---:B------:R-:W-:Y:S01]  /*1490*/  SEL R69, R24.reuse, R31, !P1 ;  /* 0x0000001f18457207 */ /* 0x040fe20004800000 */
[----:B------:R-:W-:Y:S01]  /*14a0*/  @!P3 IMAD.MOV R41, RZ, RZ, -R41 ;  /* 0x000000ffff29b224 */ /* 0x000fe200078e0a29 */
[----:B------:R-:W3:Y:S01]  /*14b0*/  LDC.64 R30, c[0x0][0x218] ;  /* 0x00008600ff1e7b82 */ /* 0x000ee20000000a00 */
[----:B------:R-:W-:Y:S01]  /*14c0*/  @!P4 IMAD.MOV R39, RZ, RZ, -R39 ;  /* 0x000000ffff27c224 */ /* 0x000fe200078e0a27 */
[C---:B------:R-:W-:Y:S01]  /*14d0*/  SEL R67, R24.reuse, R33, !P1 ;  /* 0x0000002118437207 */ /* 0x040fe20004800000 */
[--C-:B------:R-:W-:Y:S01]  /*14e0*/  IMAD R69, R69, 0x1000, R94.reuse ;  /* 0x0000100045457824 */ /* 0x100fe200078e025e */
[C---:B------:R-:W-:Y:S01]  /*14f0*/  SEL R65, R24.reuse, R35, !P1 ;  /* 0x0000002318417207 */ /* 0x040fe20004800000 */
[----:B------:R-:W-:Y:S01]  /*1500*/  @!P5 IMAD.MOV R37, RZ, RZ, -R37 ;  /* 0x000000ffff25d224 */ /* 0x000fe200078e0a25 */
[C---:B------:R-:W-:Y:S01]  /*1510*/  SEL R61, R24.reuse, R39, !P1 ;  /* 0x00000027183d7207 */ /* 0x040fe20004800000 */
[----:B------:R-:W-:Y:S01]  /*1520*/  @!P6 IMAD.MOV R43, RZ, RZ, -R43 ;  /* 0x000000ffff2be224 */ /* 0x000fe200078e0a2b */
[C---:B------:R-:W-:Y:S01]  /*1530*/  SEL R59, R24.reuse, R41, !P1 ;  /* 0x00000029183b7207 */ /* 0x040fe20004800000 */
[----:B------:R-:W-:Y:S01]  /*1540*/  @!P0 IMAD.MOV R45, RZ, RZ, -R45 ;  /* 0x000000ffff2d8224 */ /* 0x000fe200078e0a2d */
[C---:B------:R-:W-:Y:S01]  /*1550*/  SEL R63, R24.reuse, R37, !P1 ;  /* 0x00000025183f7207 */ /* 0x040fe20004800000 */
[--C-:B------:R-:W-:Y:S01]  /*1560*/  IMAD R67, R67, 0x1000, R94.reuse ;  /* 0x0000100043437824 */ /* 0x100fe200078e025e */
[C---:B------:R-:W-:Y:S01]  /*1570*/  SEL R57, R24.reuse, R43, !P1 ;  /* 0x0000002b18397207 */ /* 0x040fe20004800000 */
[--C-:B------:R-:W-:Y:S01]  /*1580*/  IMAD R65, R65, 0x1000, R94.reuse ;  /* 0x0000100041417824 */ /* 0x100fe200078e025e */
[----:B------:R-:W-:Y:S01]  /*1590*/  SEL R45, R24, R45, !P1 ;  /* 0x0000002d182d7207 */ /* 0x000fe20004800000 */
[----:B------:R-:W-:-:S02]  /*15a0*/  IMAD R63, R63, 0x1000, R94 ;  /* 0x000010003f3f7824 */ /* 0x000fc400078e025e */
[--C-:B------:R-:W-:Y:S02]  /*15b0*/  IMAD R61, R61, 0x1000, R94.reuse ;  /* 0x000010003d3d7824 */ /* 0x100fe400078e025e */
[--C-:B------:R-:W-:Y:S02]  /*15c0*/  IMAD R59, R59, 0x1000, R94.reuse ;  /* 0x000010003b3b7824 */ /* 0x100fe400078e025e */
[--C-:B------:R-:W-:Y:S02]  /*15d0*/  IMAD R57, R57, 0x1000, R94.reuse ;  /* 0x0000100039397824 */ /* 0x100fe400078e025e */
[--C-:B------:R-:W-:Y:S02]  /*15e0*/  IMAD R45, R45, 0x1000, R94.reuse ;  /* 0x000010002d2d7824 */ /* 0x100fe400078e025e */
[----:B------:R-:W-:Y:S02]  /*15f0*/  IMAD R33, R49, 0x1000, R94 ;  /* 0x0000100031217824 */ /* 0x000fe400078e025e */
[----:B--2---:R-:W-:-:S04]  /*1600*/  IMAD.WIDE R68, R69, 0x2, R54 ;  /* 0x0000000245447825 */ /* 0x004fc800078e0236 */
[----:B------:R-:W-:Y:S01]  /*1610*/  IMAD.WIDE R66, R67, 0x2, R54 ;  /* 0x0000000243427825 */ /* 0x000fe200078e0236 */
[----:B------:R-:W-:-:S03]  /*1620*/  IADD3 R96, P0, R68, 0x300, RZ ;  /* 0x0000030044607810 */ /* 0x000fc60007f1e0ff */
[----:B------:R-:W-:Y:S01]  /*1630*/  IMAD.WIDE R64, R65, 0x2, R54 ;  /* 0x0000000241407825 */ /* 0x000fe200078e0236 */
[----:B------:R-:W-:-:S03]  /*1640*/  IADD3 R98, P1, R66, 0x300, RZ ;  /* 0x0000030042627810 */ /* 0x000fc60007f3e0ff */
[----:B------:R-:W-:-:S04]  /*1650*/  IMAD.WIDE R62, R63, 0x2, R54 ;  /* 0x000000023f3e7825 */ /* 0x000fc800078e0236 */
[----:B------:R-:W-:-:S04]  /*1660*/  IMAD.WIDE R60, R61, 0x2, R54 ;  /* 0x000000023d3c7825 */ /* 0x000fc800078e0236 */
[----:B------:R-:W-:-:S04]  /*1670*/  IMAD.WIDE R58, R59, 0x2, R54 ;  /* 0x000000023b3a7825 */ /* 0x000fc800078e0236 */
[----:B------:R-:W-:-:S04]  /*1680*/  IMAD.WIDE R56, R57, 0x2, R54 ;  /* 0x0000000239387825 */ /* 0x000fc800078e0236 */
[----:B------:R-:W-:Y:S01]  /*1690*/  IMAD R39, R73, 0x1000, R94 ;  /* 0x0000100049277824 */ /* 0x000fe200078e025e */
[----:B------:R-:W-:Y:S01]  /*16a0*/  LEA R73, R12, UR10, 0x1 ;  /* 0x0000000a0c497c11 */ /* 0x000fe2000f8e08ff */
[----:B------:R-:W-:-:S04]  /*16b0*/  IMAD.WIDE R54, R45, 0x2, R54 ;  /* 0x000000022d367825 */ /* 0x000fc800078e0236 */
[--C-:B------:R-:W-:Y:S01]  /*16c0*/  IMAD R37, R75, 0x1000, R94.reuse ;  /* 0x000010004b257824 */ /* 0x100fe200078e025e */
[----:B------:R-:W-:Y:S01]  /*16d0*/  LEA R75, R14, UR10, 0x1 ;  /* 0x0000000a0e4b7c11 */ /* 0x000fe2000f8e08ff */
[----:B------:R-:W-:Y:S01]  /*16e0*/  IMAD R83, R83, 0x1000, R94 ;  /* 0x0000100053537824 */ /* 0x000fe200078e025e */
[----:B------:R-:W-:Y:S01]  /*16f0*/  @!PT LDS RZ, [RZ] ;  /* 0x00000000fffff984 */ /* 0x000fe20000000800 */
[----:B------:R-:W-:Y:S01]  /*1700*/  @!PT LDS RZ, [RZ] ;  /* 0x00000000fffff984 */ /* 0x000fe20000000800 */
[----:B------:R-:W-:Y:S01]  /*1710*/  @!PT LDS RZ, [RZ] ;  /* 0x00000000fffff984 */ /* 0x000fe20000000800 */
[----:B------:R-:W-:Y:S01]  /*1720*/  LDGSTS.E.BYPASS.128 [R73], desc[UR14][R68.64] ;  /* 0x0000000044497fae */ /* 0x000fe2000b901c4e */
[----:B---3--:R-:W-:-:S03]  /*1730*/  IMAD.WIDE R48, R47, 0x2, R30 ;  /* 0x000000022f307825 */ /* 0x008fc600078e021e */
[----:B------:R-:W-:Y:S01]  /*1740*/  LDGSTS.E.BYPASS.128 [R75], desc[UR14][R66.64] ;  /* 0x00000000424b7fae */ /* 0x000fe2000b901c4e */
[--C-:B------:R-:W-:Y:S02]  /*1750*/  IMAD R45, R51, 0x1000, R94.reuse ;  /* 0x00001000332d7824 */ /* 0x100fe400078e025e */
[--C-:B------:R-:W-:Y:S02]  /*1760*/  IMAD R43, R53, 0x1000, R94.reuse ;  /* 0x00001000352b7824 */ /* 0x100fe400078e025e */
[--C-:B------:R-:W-:Y:S02]  /*1770*/  IMAD R41, R71, 0x1000, R94.reuse ;  /* 0x0000100047297824 */ /* 0x100fe400078e025e */
[--C-:B------:R-:W-:Y:S01]  /*1780*/  IMAD R35, R77, 0x1000, R94.reuse ;  /* 0x000010004d237824 */ /* 0x100fe200078e025e */
[----:B------:R-:W-:Y:S01]  /*1790*/  LEA R77, R16, UR10, 0x1 ;  /* 0x0000000a104d7c11 */ /* 0x000fe2000f8e08ff */
[----:B------:R-:W-:Y:S02]  /*17a0*/  IMAD R85, R85, 0x1000, R94 ;  /* 0x0000100055557824 */ /* 0x000fe400078e025e */
[----:B------:R-:W-:-:S02]  /*17b0*/  IMAD.WIDE R46, R33, 0x2, R30 ;  /* 0x00000002212e7825 */ /* 0x000fc400078e021e */
[----:B------:R-:W-:Y:S02]  /*17c0*/  LDGSTS.E.BYPASS.128 [R77], desc[UR14][R64.64] ;  /* 0x00000000404d7fae */ /* 0x000fe4000b901c4e */
[----:B------:R-:W-:Y:S02]  /*17d0*/  IMAD R87, R87, 0x1000, R94 ;  /* 0x0000100057577824 */ /* 0x000fe400078e025e */
[----:B------:R-:W-:-:S04]  /*17e0*/  IMAD.WIDE R70, R25, 0x2, R30 ;  /* 0x0000000219467825 */ /* 0x000fc800078e021e */
[----:B------:R-:W-:Y:S01]  /*17f0*/  IMAD.WIDE R32, R79, 0x2, R30 ;  /* 0x000000024f207825 */ /* 0x000fe200078e021e */
[----:B------:R-:W-:-:S03]  /*1800*/  LEA R79, R18, UR10, 0x1 ;  /* 0x0000000a124f7c11 */ /* 0x000fc6000f8e08ff */
[--C-:B------:R-:W-:Y:S02]  /*1810*/  IMAD.WIDE R52, R27, 0x2, R30.reuse ;  /* 0x000000021b347825 */ /* 0x100fe400078e021e */
[----:B------:R-:W-:Y:S02]  /*1820*/  LDGSTS.E.BYPASS.128 [R79], desc[UR14][R62.64] ;  /* 0x000000003e4f7fae */ /* 0x000fe4000b901c4e */
[----:B------:R-:W-:Y:S01]  /*1830*/  IMAD.WIDE R24, R81, 0x2, R30 ;  /* 0x0000000251187825 */ /* 0x000fe200078e021e */
[----:B------:R-:W-:-:S03]  /*1840*/  LEA R81, R20, UR10, 0x1 ;  /* 0x0000000a14517c11 */ /* 0x000fc6000f8e08ff */
[--C-:B------:R-:W-:Y:S02]  /*1850*/  IMAD.WIDE R50, R29, 0x2, R30.reuse ;  /* 0x000000021d327825 */ /* 0x100fe400078e021e */
[----:B------:R-:W-:Y:S02]  /*1860*/  LDGSTS.E.BYPASS.128 [R81], desc[UR14][R60.64] ;  /* 0x000000003c517fae */ /* 0x000fe4000b901c4e */
[----:B------:R-:W-:Y:S01]  /*1870*/  IMAD.WIDE R26, R83, 0x2, R30 ;  /* 0x00000002531a7825 */ /* 0x000fe200078e021e */
[----:B------:R-:W-:-:S03]  /*1880*/  LEA R83, R22, UR10, 0x1 ;  /* 0x0000000a16537c11 */ /* 0x000fc6000f8e08ff */
[--C-:B------:R-:W-:Y:S01]  /*1890*/  IMAD.WIDE R44, R45, 0x2, R30.reuse ;  /* 0x000000022d2c7825 */ /* 0x100fe200078e021e */
[----:B------:R-:W-:Y:S01]  /*18a0*/  IADD3 R152, P2, R26, 0x300, RZ ;  /* 0x000003001a987810 */ /* 0x000fe20007f5e0ff */
[----:B------:R-:W-:Y:S02]  /*18b0*/  LDGSTS.E.BYPASS.128 [R83], desc[UR14][R58.64] ;  /* 0x000000003a537fae */ /* 0x000fe4000b901c4e */
[----:B------:R-:W-:-:S04]  /*18c0*/  IMAD.WIDE R42, R43, 0x2, R30 ;  /* 0x000000022b2a7825 */ /* 0x000fc800078e021e */
[----:B------:R-:W-:-:S04]  /*18d0*/  IMAD.WIDE R40, R41, 0x2, R30 ;  /* 0x0000000229287825 */ /* 0x000fc800078e021e */
[----:B------:R-:W-:-:S04]  /*18e0*/  IMAD.WIDE R38, R39, 0x2, R30 ;  /* 0x0000000227267825 */ /* 0x000fc800078e021e */
[----:B------:R-:W-:-:S04]  /*18f0*/  IMAD.WIDE R36, R37, 0x2, R30 ;  /* 0x0000000225247825 */ /* 0x000fc800078e021e */
[----:B------:R-:W-:-:S04]  /*1900*/  IMAD.WIDE R34, R35, 0x2, R30 ;  /* 0x0000000223227825 */ /* 0x000fc800078e021e */
[----:B------:R-:W-:Y:S01]  /*1910*/  IMAD.WIDE R28, R85, 0x2, R30 ;  /* 0x00000002551c7825 */ /* 0x000fe200078e021e */
[----:B------:R-:W-:-:S03]  /*1920*/  LEA R85, R88, UR10, 0x1 ;  /* 0x0000000a58557c11 */ /* 0x000fc6000f8e08ff */
[----:B------:R-:W-:Y:S01]  /*1930*/  IMAD.WIDE R30, R87, 0x2, R30 ;  /* 0x00000002571e7825 */ /* 0x000fe200078e021e */
[----:B------:R-:W-:Y:S01]  /*1940*/  LEA R87, R90, UR10, 0x1 ;  /* 0x0000000a5a577c11 */ /* 0x000fe2000f8e08ff */
[----:B------:R-:W-:Y:S02]  /*1950*/  LDGSTS.E.BYPASS.128 [R85], desc[UR14][R56.64] ;  /* 0x0000000038557fae */ /* 0x000fe4000b901c4e */
[----:B------:R-:W-:Y:S01]  /*1960*/  IMAD.X R100, RZ, RZ, R69, P0 ;  /* 0x000000ffff647224 */ /* 0x000fe200000e0645 */
[----:B------:R-:W-:Y:S01]  /*1970*/  IADD3 R102, P0, R64, 0x300, RZ ;  /* 0x0000030040667810 */ /* 0x000fe20007f1e0ff */
[----:B------:R-:W-:Y:S01]  /*1980*/  LDGSTS.E.BYPASS.128 [R87], desc[UR14][R54.64] ;  /* 0x0000000036577fae */ /* 0x000fe2000b901c4e */
[----:B------:R-:W-:Y:S01]  /*1990*/  IMAD.X R104, RZ, RZ, R67, P1 ;  /* 0x000000ffff687224 */ /* 0x000fe200008e0643 */
[----:B------:R-:W-:Y:S01]  /*19a0*/  IADD3 R106, P1, R62, 0x300, RZ ;  /* 0x000003003e6a7810 */ /* 0x000fe20007f3e0ff */
[----:B------:R-:W-:Y:S01]  /*19b0*/  IMAD.X R156, RZ, RZ, R27, P2 ;  /* 0x000000ffff9c7224 */ /* 0x000fe200010e061b */
[----:B------:R-:W0:Y:S01]  /*19c0*/  LDGDEPBAR ;  /* 0x00000000000079af */ /* 0x000e220000000000 */
[----:B------:R-:W-:Y:S01]  /*19d0*/  IMAD.X R108, RZ, RZ, R65, P0 ;  /* 0x000000ffff6c7224 */ /* 0x000fe200000e0641 */
[----:B------:R-:W-:Y:S01]  /*19e0*/  IADD3 R110, P0, R60, 0x300, RZ ;  /* 0x000003003c6e7810 */ /* 0x000fe20007f1e0ff */
[----:B------:R-:W-:Y:S01]  /*19f0*/  IMAD.X R111, RZ, RZ, R63, P1 ;  /* 0x000000ffff6f7224 */ /* 0x000fe200008e063f */
[----:B------:R-:W-:Y:S01]  /*1a00*/  LDGSTS.E.BYPASS.128 [R115+0x10000], desc[UR14][R70.64] ;  /* 0x1000000046737fae */ /* 0x000fe2000b901c4e */
[----:B------:R-:W-:-:S02]  /*1a10*/  IADD3 R112, P1, R58, 0x300, RZ ;  /* 0x000003003a707810 */ /* 0x000fc40007f3e0ff */
[----:B------:R-:W-:Y:S01]  /*1a20*/  IMAD.X R113, RZ, RZ, R61, P0 ;  /* 0x000000ffff717224 */ /* 0x000fe200000e063d */
[----:B------:R-:W-:Y:S01]  /*1a30*/  LDGSTS.E.BYPASS.128 [R117+0x10000], desc[UR14][R52.64] ;  /* 0x1000000034757fae */ /* 0x000fe2000b901c4e */
[----:B------:R-:W-:Y:S01]  /*1a40*/  IADD3 R122, P0, R56, 0x300, RZ ;  /* 0x00000300387a7810 */ /* 0x000fe20007f1e0ff */
[----:B------:R-:W-:Y:S01]  /*1a50*/  IMAD.X R123, RZ, RZ, R59, P1 ;  /* 0x000000ffff7b7224 */ /* 0x000fe200008e063b */
[----:B------:R-:W-:Y:S01]  /*1a60*/  IADD3 R124, P1, R54, 0x300, RZ ;  /* 0x00000300367c7810 */ /* 0x000fe20007f3e0ff */
[----:B------:R-:W-:Y:S02]  /*1a70*/  LDGSTS.E.BYPASS.128 [R119+0x10000], desc[UR14][R50.64] ;  /* 0x1000000032777fae */ /* 0x000fe4000b901c4e */
[----:B------:R-:W-:Y:S01]  /*1a80*/  IMAD.X R125, RZ, RZ, R57, P0 ;  /* 0x000000ffff7d7224 */ /* 0x000fe200000e0639 */
[----:B------:R-:W-:Y:S01]  /*1a90*/  IADD3 R126, P0, R70, 0x300, RZ ;  /* 0x00000300467e7810 */ /* 0x000fe20007f1e0ff */
[----:B------:R-:W-:Y:S01]  /*1aa0*/  LDGSTS.E.BYPASS.128 [R121+0x10000], desc[UR14][R48.64] ;  /* 0x1000000030797fae */ /* 0x000fe2000b901c4e */
[----:B------:R-:W-:Y:S01]  /*1ab0*/  IMAD.X R127, RZ, RZ, R55, P1 ;  /* 0x000000ffff7f7224 */ /* 0x000fe200008e0637 */
[----:B------:R-:W-:-:S02]  /*1ac0*/  IADD3 R128, P1, R52, 0x300, RZ ;  /* 0x0000030034807810 */ /* 0x000fc40007f3e0ff */
[----:B------:R-:W-:Y:S01]  /*1ad0*/  LDGSTS.E.BYPASS.128 [R145+0x10000], desc[UR14][R46.64] ;  /* 0x100000002e917fae */ /* 0x000fe2000b901c4e */
[----:B------:R-:W-:Y:S01]  /*1ae0*/  IMAD.X R129, RZ, RZ, R71, P0 ;  /* 0x000000ffff817224 */ /* 0x000fe200000e0647 */
[----:B------:R-:W-:Y:S01]  /*1af0*/  IADD3 R130, P0, R50, 0x300, RZ ;  /* 0x0000030032827810 */ /* 0x000fe20007f1e0ff */
[----:B------:R-:W-:Y:S01]  /*1b00*/  IMAD.X R131, RZ, RZ, R53, P1 ;  /* 0x000000ffff837224 */ /* 0x000fe200008e0635 */
[----:B------:R-:W-:Y:S01]  /*1b10*/  LDGSTS.E.BYPASS.128 [R147+0x10000], desc[UR14][R44.64] ;  /* 0x100000002c937fae */ /* 0x000fe2000b901c4e */
[----:B------:R-:W-:Y:S02]  /*1b20*/  IADD3 R132, P1, R48, 0x300, RZ ;  /* 0x0000030030847810 */ /* 0x000fe40007f3e0ff */
        /* <DEDUP_REMOVED lines=16> */
[----:B------:R-:W-:-:S03]  /*1c30*/  IADD3 R144, P1, R36, 0x300, RZ ;  /* 0x0000030024907810 */ /* 0x000fc60007f3e0ff */
[----:B------:R-:W-:Y:S04]  /*1c40*/  LDGSTS.E.BYPASS.128 [R159+0x10000], desc[UR14][R32.64] ;  /* 0x10000000209f7fae */ /* 0x000fe8000b901c4e */
[----:B------:R-:W-:Y:S04]  /*1c50*/  LDGSTS.E.BYPASS.128 [R161+0x10000], desc[UR14][R24.64] ;  /* 0x1000000018a17fae */ /* 0x000fe8000b901c4e */
[----:B------:R-:W-:Y:S04]  /*1c60*/  LDGSTS.E.BYPASS.128 [R163+0x10000], desc[UR14][R26.64] ;  /* 0x100000001aa37fae */ /* 0x000fe8000b901c4e */
[----:B------:R-:W-:Y:S04]  /*1c70*/  LDGSTS.E.BYPASS.128 [R165+0x10000], desc[UR14][R28.64] ;  /* 0x100000001ca57fae */ /* 0x000fe8000b901c4e */
[----:B------:R-:W-:Y:S04]  /*1c80*/  LDGSTS.E.BYPASS.128 [R72+0x10000], desc[UR14][R30.64] ;  /* 0x100000001e487fae */ /* 0x000fe8000b901c4e */
[----:B------:R-:W0:Y:S01]  /*1c90*/  LDGDEPBAR ;  /* 0x00000000000079af */ /* 0x000e220000000000 */
[----:B------:R-:W-:Y:S06]  /*1ca0*/  BAR.SYNC.DEFER_BLOCKING 0x0 ;  /* 0x0000000000007b1d */ /* 0x000fec0000010000 */
[----:B------:R-:W-:Y:S01]  /*1cb0*/  @!PT LDS RZ, [RZ] ;  /* 0x00000000fffff984 */ /* 0x000fe20000000800 */
[----:B------:R-:W-:Y:S01]  /*1cc0*/  @!PT LDS RZ, [RZ] ;  /* 0x00000000fffff984 */ /* 0x000fe20000000800 */
[----:B------:R-:W-:Y:S01]  /*1cd0*/  @!PT LDS RZ, [RZ] ;  /* 0x00000000fffff984 */ /* 0x000fe20000000800 */
[----:B------:R-:W-:Y:S04]  /*1ce0*/  LDGSTS.E.BYPASS.128 [R73+0x4000], desc[UR14][R68.64+0x100] ;  /* 0x0400010044497fae */ /* 0x000fe8000b901c4e */
[----:B------:R-:W-:Y:S04]  /*1cf0*/  LDGSTS.E.BYPASS.128 [R75+0x4000], desc[UR14][R66.64+0x100] ;  /* 0x04000100424b7fae */ /* 0x000fe8000b901c4e */
[----:B------:R-:W-:Y:S04]  /*1d00*/  LDGSTS.E.BYPASS.128 [R77+0x4000], desc[UR14][R64.64+0x100] ;  /* 0x04000100404d7fae */ /* 0x000fe8000b901c4e */
[----:B------:R-:W-:Y:S04]  /*1d10*/  LDGSTS.E.BYPASS.128 [R79+0x4000], desc[UR14][R62.64+0x100] ;  /* 0x040001003e4f7fae */ /* 0x000fe8000b901c4e */
[----:B------:R-:W-:Y:S04]  /*1d20*/  LDGSTS.E.BYPASS.128 [R81+0x4000], desc[UR14][R60.64+0x100] ;  /* 0x040001003c517fae */ /* 0x000fe8000b901c4e */
[----:B------:R-:W-:Y:S04]  /*1d30*/  LDGSTS.E.BYPASS.128 [R83+0x4000], desc[UR14][R58.64+0x100] ;  /* 0x040001003a537fae */ /* 0x000fe8000b901c4e */
[----:B------:R-:W-:Y:S04]  /*1d40*/  LDGSTS.E.BYPASS.128 [R85+0x4000], desc[UR14][R56.64+0x100] ;  /* 0x0400010038557fae */ /* 0x000fe8000b901c4e */
[----:B------:R-:W-:Y:S04]  /*1d50*/  LDGSTS.E.BYPASS.128 [R87+0x4000], desc[UR14][R54.64+0x100] ;  /* 0x0400010036577fae */ /* 0x000fe8000b901c4e */
[----:B------:R-:W0:Y:S04]  /*1d60*/  LDGDEPBAR ;  /* 0x00000000000079af */ /* 0x000e280000000000 */
        /* <DEDUP_REMOVED lines=21> */
[----:B------:R2:W-:Y:S04]  /*1ec0*/  LDGSTS.E.BYPASS.128 [R73+0x8000], desc[UR14][R68.64+0x200] ;  /* 0x0800020044497fae */ /* 0x0005e8000b901c4e */
[----:B------:R3:W-:Y:S04]  /*1ed0*/  LDGSTS.E.BYPASS.128 [R75+0x8000], desc[UR14][R66.64+0x200] ;  /* 0x08000200424b7fae */ /* 0x0007e8000b901c4e */
[----:B------:R4:W-:Y:S04]  /*1ee0*/  LDGSTS.E.BYPASS.128 [R77+0x8000], desc[UR14][R64.64+0x200] ;  /* 0x08000200404d7fae */ /* 0x0009e8000b901c4e */
[----:B------:R5:W-:Y:S01]  /*1ef0*/  LDGSTS.E.BYPASS.128 [R79+0x8000], desc[UR14][R62.64+0x200] ;  /* 0x080002003e4f7fae */ /* 0x000be2000b901c4e */
[----:B--2---:R-:W-:-:S03]  /*1f00*/  CS2R R68, SRZ ;  /* 0x0000000000447805 */ /* 0x004fc6000001ff00 */
[----:B------:R2:W-:Y:S01]  /*1f10*/  LDGSTS.E.BYPASS.128 [R81+0x8000], desc[UR14][R60.64+0x200] ;  /* 0x080002003c517fae */ /* 0x0005e2000b901c4e */
[----:B---3--:R-:W-:Y:S02]  /*1f20*/  CS2R R66, SRZ ;  /* 0x0000000000427805 */ /* 0x008fe4000001ff00 */
[----:B------:R-:W-:Y:S01]  /*1f30*/  CS2R R74, SRZ ;  /* 0x00000000004a7805 */ /* 0x000fe2000001ff00 */
[----:B------:R3:W-:Y:S01]  /*1f40*/  LDGSTS.E.BYPASS.128 [R83+0x8000], desc[UR14][R58.64+0x200] ;  /* 0x080002003a537fae */ /* 0x0007e2000b901c4e */
[----:B----4-:R-:W-:Y:S02]  /*1f50*/  CS2R R64, SRZ ;  /* 0x0000000000407805 */ /* 0x010fe4000001ff00 */
[----:B------:R-:W-:Y:S01]  /*1f60*/  CS2R R76, SRZ ;  /* 0x00000000004c7805 */ /* 0x000fe2000001ff00 */
[----:B------:R4:W-:Y:S01]  /*1f70*/  LDGSTS.E.BYPASS.128 [R85+0x8000], desc[UR14][R56.64+0x200] ;  /* 0x0800020038557fae */ /* 0x0009e2000b901c4e */
[----:B-1---5:R-:W-:Y:S02]  /*1f80*/  CS2R R62, SRZ ;  /* 0x00000000003e7805 */ /* 0x022fe4000001ff00 */
[----:B------:R-:W-:Y:S01]  /*1f90*/  CS2R R78, SRZ ;  /* 0x00000000004e7805 */ /* 0x000fe2000001ff00 */
[----:B------:R1:W-:Y:S01]  /*1fa0*/  LDGSTS.E.BYPASS.128 [R87+0x8000], desc[UR14][R54.64+0x200] ;  /* 0x0800020036577fae */ /* 0x0003e2000b901c4e */
[----:B--2---:R-:W-:-:S02]  /*1fb0*/  CS2R R60, SRZ ;  /* 0x00000000003c7805 */ /* 0x004fc4000001ff00 */
[----:B------:R-:W-:Y:S01]  /*1fc0*/  CS2R R80, SRZ ;  /* 0x0000000000507805 */ /* 0x000fe2000001ff00 */
[----:B------:R-:W0:Y:S01]  /*1fd0*/  LDGDEPBAR ;  /* 0x00000000000079af */ /* 0x000e220000000000 */
[----:B---3--:R-:W-:Y:S02]  /*1fe0*/  CS2R R58, SRZ ;  /* 0x00000000003a7805 */ /* 0x008fe4000001ff00 */
[----:B------:R-:W-:Y:S01]  /*1ff0*/  CS2R R82, SRZ ;  /* 0x0000000000527805 */ /* 0x000fe2000001ff00 */
[----:B------:R2:W-:Y:S01]  /*2000*/  LDGSTS.E.BYPASS.128 [R115+0x20000], desc[UR14][R70.64+0x200] ;  /* 0x2000020046737fae */ /* 0x0005e2000b901c4e */
[----:B----4-:R-:W-:Y:S02]  /*2010*/  CS2R R56, SRZ ;  /* 0x0000000000387805 */ /* 0x010fe4000001ff00 */
[----:B------:R-:W-:Y:S01]  /*2020*/  CS2R R84, SRZ ;  /* 0x0000000000547805 */ /* 0x000fe2000001ff00 */
[----:B------:R3:W-:Y:S01]  /*2030*/  LDGSTS.E.BYPASS.128 [R117+0x20000], desc[UR14][R52.64+0x200] ;  /* 0x2000020034757fae */ /* 0x0007e2000b901c4e */
[----:B-1----:R-:W-:-:S02]  /*2040*/  CS2R R54, SRZ ;  /* 0x0000000000367805 */ /* 0x002fc4000001ff00 */
[----:B------:R-:W-:Y:S01]  /*2050*/  CS2R R86, SRZ ;  /* 0x0000000000567805 */ /* 0x000fe2000001ff00 */
[----:B------:R1:W-:Y:S04]  /*2060*/  LDGSTS.E.BYPASS.128 [R119+0x20000], desc[UR14][R50.64+0x200] ;  /* 0x2000020032777fae */ /* 0x0003e8000b901c4e */
[----:B------:R4:W-:Y:S01]  /*2070*/  LDGSTS.E.BYPASS.128 [R121+0x20000], desc[UR14][R48.64+0x200] ;  /* 0x2000020030797fae */ /* 0x0009e2000b901c4e */
[----:B--2---:R-:W-:-:S03]  /*2080*/  CS2R R70, SRZ ;  /* 0x0000000000467805 */ /* 0x004fc6000001ff00 */
[----:B------:R2:W-:Y:S01]  /*2090*/  LDGSTS.E.BYPASS.128 [R145+0x20000], desc[UR14][R46.64+0x200] ;  /* 0x200002002e917fae */ /* 0x0005e2000b901c4e */
[----:B---3--:R-:W-:-:S03]  /*20a0*/  CS2R R52, SRZ ;  /* 0x0000000000347805 */ /* 0x008fc6000001ff00 */
[----:B------:R3:W-:Y:S01]  /*20b0*/  LDGSTS.E.BYPASS.128 [R147+0x20000], desc[UR14][R44.64+0x200] ;  /* 0x200002002c937fae */ /* 0x0007e2000b901c4e */
[----:B-1----:R-:W-:-:S03]  /*20c0*/  CS2R R50, SRZ ;  /* 0x0000000000327805 */ /* 0x002fc6000001ff00 */
[----:B------:R1:W-:Y:S01]  /*20d0*/  LDGSTS.E.BYPASS.128 [R149+0x20000], desc[UR14][R42.64+0x200] ;  /* 0x200002002a957fae */ /* 0x0003e2000b901c4e */
[----:B----4-:R-:W-:-:S03]  /*20e0*/  CS2R R48, SRZ ;  /* 0x0000000000307805 */ /* 0x010fc6000001ff00 */
[----:B------:R4:W-:Y:S01]  /*20f0*/  LDGSTS.E.BYPASS.128 [R151+0x20000], desc[UR14][R40.64+0x200] ;  /* 0x2000020028977fae */ /* 0x0009e2000b901c4e */
[----:B--2---:R-:W-:Y:S01]  /*2100*/  IMAD.X R145, RZ, RZ, R39, P0 ;  /* 0x000000ffff917224 */ /* 0x004fe200000e0627 */
[----:B------:R-:W-:Y:S02]  /*2110*/  IADD3 R146, P0, R34, 0x300, RZ ;  /* 0x0000030022927810 */ /* 0x000fe40007f1e0ff */
[----:B------:R-:W-:Y:S01]  /*2120*/  CS2R R46, SRZ ;  /* 0x00000000002e7805 */ /* 0x000fe2000001ff00 */
[----:B------:R2:W-:Y:S01]  /*2130*/  LDGSTS.E.BYPASS.128 [R153+0x20000], desc[UR14][R38.64+0x200] ;  /* 0x2000020026997fae */ /* 0x0005e2000b901c4e */
[----:B---3--:R-:W-:Y:S01]  /*2140*/  IMAD.X R147, RZ, RZ, R37, P1 ;  /* 0x000000ffff937224 */ /* 0x008fe200008e0625 */
[----:B------:R-:W-:Y:S02]  /*2150*/  IADD3 R148, P1, R32, 0x300, RZ ;  /* 0x0000030020947810 */ /* 0x000fe40007f3e0ff */
[----:B------:R-:W-:Y:S01]  /*2160*/  CS2R R44, SRZ ;  /* 0x00000000002c7805 */ /* 0x000fe2000001ff00 */
[----:B------:R3:W-:Y:S01]  /*2170*/  LDGSTS.E.BYPASS.128 [R155+0x20000], desc[UR14][R36.64+0x200] ;  /* 0x20000200249b7fae */ /* 0x0007e2000b901c4e */
[----:B-1----:R-:W-:Y:S01]  /*2180*/  IMAD.X R149, RZ, RZ, R35, P0 ;  /* 0x000000ffff957224 */ /* 0x002fe200000e0623 */
[----:B------:R-:W-:-:S02]  /*2190*/  IADD3 R150, P0, R24, 0x300, RZ ;  /* 0x0000030018967810 */ /* 0x000fc40007f1e0ff */
[----:B------:R-:W-:Y:S01]  /*21a0*/  CS2R R42, SRZ ;  /* 0x00000000002a7805 */ /* 0x000fe2000001ff00 */
[----:B------:R1:W-:Y:S01]  /*21b0*/  LDGSTS.E.BYPASS.128 [R157+0x20000], desc[UR14][R34.64+0x200] ;  /* 0x20000200229d7fae */ /* 0x0003e2000b901c4e */
[----:B----4-:R-:W-:Y:S01]  /*21c0*/  IMAD.X R151, RZ, RZ, R33, P1 ;  /* 0x000000ffff977224 */ /* 0x010fe200008e0621 */
[----:B------:R-:W-:Y:S02]  /*21d0*/  IADD3 R154, P1, R28, 0x300, RZ ;  /* 0x000003001c9a7810 */ /* 0x000fe40007f3e0ff */
[----:B------:R-:W-:Y:S01]  /*21e0*/  CS2R R40, SRZ ;  /* 0x0000000000287805 */ /* 0x000fe2000001ff00 */
[----:B------:R4:W-:Y:S01]  /*21f0*/  LDGSTS.E.BYPASS.128 [R159+0x20000], desc[UR14][R32.64+0x200] ;  /* 0x20000200209f7fae */ /* 0x0009e2000b901c4e */
[----:B--2---:R-:W-:Y:S01]  /*2200*/  IMAD.X R153, RZ, RZ, R25, P0 ;  /* 0x000000ffff997224 */ /* 0x004fe200000e0619 */
[----:B------:R-:W-:Y:S02]  /*2210*/  CS2R R38, SRZ ;  /* 0x0000000000267805 */ /* 0x000fe4000001ff00 */
[----:B------:R2:W-:Y:S01]  /*2220*/  LDGSTS.E.BYPASS.128 [R161+0x20000], desc[UR14][R24.64+0x200] ;  /* 0x2000020018a17fae */ /* 0x0005e2000b901c4e */
[----:B---3--:R-:W-:-:S02]  /*2230*/  IADD3 R155, P0, R30, 0x300, RZ ;  /* 0x000003001e9b7810 */ /* 0x008fc40007f1e0ff */
[----:B------:R-:W-:Y:S01]  /*2240*/  CS2R R36, SRZ ;  /* 0x0000000000247805 */ /* 0x000fe2000001ff00 */
[----:B------:R3:W-:Y:S01]  /*2250*/  LDGSTS.E.BYPASS.128 [R163+0x20000], desc[UR14][R26.64+0x200] ;  /* 0x200002001aa37fae */ /* 0x0007e2000b901c4e */
[----:B-1----:R-:W-:Y:S01]  /*2260*/  IMAD.X R157, RZ, RZ, R29, P1 ;  /* 0x000000ffff9d7224 */ /* 0x002fe200008e061d */
[----:B------:R-:W-:Y:S01]  /*2270*/  CS2R R34, SRZ ;  /* 0x0000000000227805 */ /* 0x000fe2000001ff00 */
[----:B------:R-:W-:Y:S01]  /*2280*/  IMAD.X R158, RZ, RZ, R31, P0 ;  /* 0x000000ffff9e7224 */ /* 0x000fe200000e061f */
[----:B------:R1:W-:Y:S01]  /*2290*/  LDGSTS.E.BYPASS.128 [R165+0x20000], desc[UR14][R28.64+0x200] ;  /* 0x200002001ca57fae */ /* 0x0003e2000b901c4e */
[----:B----4-:R-:W-:Y:S02]  /*22a0*/  CS2R R32, SRZ ;  /* 0x0000000000207805 */ /* 0x010fe4000001ff00 */
[----:B------:R-:W-:Y:S01]  /*22b0*/  LOP3.LUT R159, R160, 0x7fffffc, RZ, 0xc0, !PT ;  /* 0x07fffffca09f7812 */ /* 0x000fe200078ec0ff */
[----:B------:R4:W-:Y:S01]  /*22c0*/  LDGSTS.E.BYPASS.128 [R72+0x20000], desc[UR14][R30.64+0x200] ;  /* 0x200002001e487fae */ /* 0x0009e2000b901c4e */
[----:B--2---:R-:W-:Y:S01]  /*22d0*/  IMAD.MOV.U32 R161, RZ, RZ, -0x80 ;  /* 0xffffff80ffa17424 */ /* 0x004fe200078e00ff */
[----:B------:R-:W-:-:S02]  /*22e0*/  CS2R R24, SRZ ;  /* 0x0000000000187805 */ /* 0x000fc4000001ff00 */
[----:B------:R-:W0:Y:S01]  /*22f0*/  LDGDEPBAR ;  /* 0x00000000000079af */ /* 0x000e220000000000 */
[----:B---3--:R-:W-:Y:S02]  /*2300*/  CS2R R26, SRZ ;  /* 0x00000000001a7805 */ /* 0x008fe4000001ff00 */
[----:B-1----:R-:W-:Y:S02]  /*2310*/  CS2R R28, SRZ ;  /* 0x00000000001c7805 */ /* 0x002fe4000001ff00 */
[----:B----4-:R-:W-:Y:S02]  /*2320*/  CS2R R30, SRZ ;  /* 0x00000000001e7805 */ /* 0x010fe4000001ff00 */
[----:B------:R-:W-:-:S07]  /*2330*/  CS2R R72, SRZ ;  /* 0x0000000000487805 */ /* 0x000fce000001ff00 */
.L_x_0:
[----:B------:R-:W1:Y:S01]  /*2340*/  SHFL.IDX PT, R114, R159, RZ, 0x1f ;  /* 0x00001fff9f727589 */ /* 0x000e6200000e0000 */
[----:B------:R-:W-:Y:S01]  /*2350*/  UIADD3 UR11, UR11, 0x1, URZ ;  /* 0x000000010b0b7890 */ /* 0x000fe2000fffe03f */
[----:B------:R-:W-:-:S04]  /*2360*/  DEPBAR.LE SB0, 0x4 ;  /* 0x000081000000791a */ /* 0x000fc80000000000 */
[----:B------:R-:W-:Y:S01]  /*2370*/  UISETP.GE.AND UP0, UPT, UR11, 0x4, UPT ;  /* 0x000000040b00788c */ /* 0x000fe2000bf06270 */
[----:B------:R-:W-:Y:S01]  /*2380*/  BAR.SYNC.DEFER_BLOCKING 0x0 ;  /* 0x0000000000007b1d */ /* 0x000fe20000010000 */
[----:B------:R-:W-:Y:S01]  /*2390*/  UIADD3 UR12, UR12, 0x1, URZ ;  /* 0x000000010c0c7890 */ /* 0x000fe2000fffe03f */
[----:B------:R-:W-:Y:S01]  /*23a0*/  IADD3 R118, P1, R96, UR6, RZ ;  /* 0x0000000660767c10 */ /* 0x000fe2000ff3e0ff */
[----:B------:R-:W-:Y:S01]  /*23b0*/  USEL UR11, UR11, URZ, !UP0 ;  /* 0x0000003f0b0b7287 */ /* 0x000fe2000c000000 */
[----:B------:R-:W-:Y:S02]  /*23c0*/  VIADD R161, R161, 0x80 ;  /* 0x00000080a1a17836 */ /* 0x000fe40000000000 */
[----:B------:R-:W-:Y:S01]  /*23d0*/  UMOV UR19, 0x40000040 ;  /* 0x4000004000137882 */ /* 0x000fe20000000000 */
[----:B------:R-:W-:Y:S01]  /*23e0*/  ULEA UR4, UR11, UR10, 0xe ;  /* 0x0000000a0b047291 */ /* 0x000fe2000f8e703f */
[----:B------:R-:W-:Y:S02]  /*23f0*/  IADD3.X R119, R100, UR7, RZ, P1, !PT ;  /* 0x0000000764777c10 */ /* 0x000fe40008ffe4ff */
[----:B------:R-:W-:Y:S01]  /*2400*/  IADD3 R120, P1, R98, UR6, RZ ;  /* 0x0000000662787c10 */ /* 0x000fe2000ff3e0ff */
[----:B------:R-:W-:Y:S01]  /*2410*/  USHF.R.U32.HI UR8, URZ, 0x4, UR4 ;  /* 0x000000043f087899 */ /* 0x000fe20008011604 */
[----:B------:R-:W-:Y:S01]  /*2420*/  ISETP.GE.U32.AND P0, PT, R161, 0xe80, PT ;  /* 0x00000e80a100780c */ /* 0x000fe20003f06070 */
[----:B------:R-:W-:Y:S01]  /*2430*/  ULEA UR4, UR11, UR13, 0xf ;  /* 0x0000000d0b047291 */ /* 0x000fe2000f8e783f */
[----:B------:R-:W-:Y:S01]  /*2440*/  IADD3.X R121, R104, UR7, RZ, P1, !PT ;  /* 0x0000000768797c10 */ /* 0x000fe20008ffe4ff */
[----:B------:R-:W-:Y:S01]  /*2450*/  ULOP3.LUT UR8, UR8, 0x3fff, URZ, 0xc0, !UPT ;  /* 0x00003fff08087892 */ /* 0x000fe2000f8ec03f */
[----:B------:R-:W-:Y:S01]  /*2460*/  IADD3 R116, P1, R102, UR6, RZ ;  /* 0x0000000666747c10 */ /* 0x000fe2000ff3e0ff */
[----:B------:R-:W-:Y:S01]  /*2470*/  USHF.R.U32.HI UR4, URZ, 0x4, UR4 ;  /* 0x000000043f047899 */ /* 0x000fe20008011604 */
[----:B-1----:R-:W-:-:S02]  /*2480*/  R2UR UR5, R114 ;  /* 0x00000000720572ca */ /* 0x002fc400000e0000 */
[----:B------:R-:W-:Y:S01]  /*2490*/  IADD3.X R117, R108, UR7, RZ, P1, !PT ;  /* 0x000000076c757c10 */ /* 0x000fe20008ffe4ff */
[----:B------:R-:W-:Y:S01]  /*24a0*/  ULOP3.LUT UR4, UR4, 0x3fff, URZ, 0xc0, !UPT ;  /* 0x00003fff04047892 */ /* 0x000fe2000f8ec03f */
[----:B------:R-:W-:Y:S01]  /*24b0*/  IADD3 R114, P1, R106, UR6, RZ ;  /* 0x000000066a727c10 */ /* 0x000fe2000ff3e0ff */
[----:B------:R-:W-:Y:S02]  /*24c0*/  WARPGROUP.ARRIVE ;  /* 0x00000000000079c5 */ /* 0x000fe40000000000 */
[----:B------:R-:W-:Y:S01]  /*24d0*/  ULOP3.LUT UR18, UR4, 0x4000000, URZ, 0xfc, !UPT ;  /* 0x0400000004127892 */ /* 0x000fe2000f8efc3f */
[----:B------:R-:W-:-:S05]  /*24e0*/  IADD3.X R115, R111, UR7, RZ, P1, !PT ;  /* 0x000000076f737c10 */ /* 0x000fca0008ffe4ff */
[----:B------:R-:W-:-:S04]  /*24f0*/  USHF.L.U32 UR5, UR5, 0x7, URZ ;  /* 0x0000000705057899 */ /* 0x000fc8000800063f */
[----:B------:R-:W-:-:S04]  /*2500*/  ULOP3.LUT UR5, UR5, 0x180, URZ, 0xc0, !UPT ;  /* 0x0000018005057892 */ /* 0x000fc8000f8ec03f */
[----:B------:R-:W-:-:S03]  /*2510*/  UIADD3 UR8, UP0, UR5, UR8, URZ ;  /* 0x0000000805087290 */ /* 0x000fc6000ff1e03f */
[----:B------:R-:W-:Y:S01]  /*2520*/  UMOV UR5, URZ ;  /* 0x0000003f00057c82 */ /* 0x000fe20008000000 */
[----:B------:R-:W-:Y:S02]  /*2530*/  UIADD3.X UR9, URZ, URZ, URZ, UP0, !UPT ;  /* 0x0000003f3f097290 */ /* 0x000fe400087fe43f */
[----:B------:R-:W-:Y:S02]  /*2540*/  ULOP3.LUT UR16, UR8, 0x2000000, URZ, 0xfc, !UPT ;  /* 0x0200000008107892 */ /* 0x000fe4000f8efc3f */
[----:B------:R-:W-:Y:S02]  /*2550*/  ULOP3.LUT UR17, UR9, 0x40000040, URZ, 0xfc, !UPT ;  /* 0x4000004009117892 */ /* 0x000fe4000f8efc3f */
[----:B------:R-:W-:-:S04]  /*2560*/  UISETP.GE.AND UP0, UPT, UR12, 0x4, UPT ;  /* 0x000000040c00788c */ /* 0x000fc8000bf06270 */
[----:B------:R-:W-:-:S03]  /*2570*/  USEL UR12, UR12, URZ, !UP0 ;  /* 0x0000003f0c0c7287 */ /* 0x000fc6000c000000 */
[----:B------:R-:W-:Y:S01]  /*2580*/  HGMMA.64x128x16.F32.BF16 R24, gdesc[UR16], R24 ;  /* 0x01e00000101879f0 */ /* 0x000fe20008701818 */
[----:B------:R-:W-:Y:S01]  /*2590*/  UMOV UR16, 0x2000002 ;  /* 0x0200000200107882 */ /* 0x000fe20000000000 */
[----:B------:R-:W-:Y:S01]  /*25a0*/  UMOV UR17, 0x40000040 ;  /* 0x4000004000117882 */ /* 0x000fe20000000000 */
[----:B------:R-:W-:Y:S01]  /*25b0*/  UMOV UR18, 0x4000002 ;  /* 0x0400000200127882 */ /* 0x000fe20000000000 */
[----:B------:R-:W-:Y:S01]  /*25c0*/  UMOV UR19, 0x40000040 ;  /* 0x4000004000137882 */ /* 0x000fe20000000000 */
[----:B------:R-:W-:Y:S02]  /*25d0*/  UIADD3.64 UR16, UR8, UR16, URZ ;  /* 0x0000001008107297 */ /* 0x000fe4000fffe03f */
[----:B------:R-:W-:-:S09]  /*25e0*/  UIADD3.64 UR18, UR4, UR18, URZ ;  /* 0x0000001204127297 */ /* 0x000fd2000fffe03f */
        /* <DEDUP_REMOVED lines=41> */
[----:B------:R-:W-:Y:S02]  /*2880*/  UIADD3.64 UR18, UR4, UR18, URZ ;  /* 0x0000001204127297 */ /* 0x000fe4000fffe03f */
[----:B------:R-:W-:-:S06]  /*2890*/  ULEA UR4, UR12, UR10, 0xe ;  /* 0x0000000a0c047291 */ /* 0x000fcc000f8e703f */
[----:B------:R-:W-:Y:S02]  /*28a0*/  LEA R163, R12, UR4, 0x1 ;  /* 0x000000040ca37c11 */ /* 0x000fe4000f8e08ff */
[----:B------:R-:W-:Y:S02]  /*28b0*/  LEA R165, R14, UR4, 0x1 ;  /* 0x000000040ea57c11 */ /* 0x000fe4000f8e08ff */
[----:B------:R-:W-:Y:S01]  /*28c0*/  LEA R162, R16, UR4, 0x1 ;  /* 0x0000000410a27c11 */ /* 0x000fe2000f8e08ff */
[----:B------:R-:W-:Y:S03]  /*28d0*/  HGMMA.64x128x16.F32.BF16 R24, gdesc[UR16], R24, gsb0 ;  /* 0x01e00000101879f0 */ /* 0x000fe60008001818 */
[----:B------:R-:W-:Y:S02]  /*28e0*/  WARPGROUP.DEPBAR.LE gsb0, 0x1 ;  /* 0x00008000000079c5 */ /* 0x000fe40000010100 */
[----:B------:R-:W-:Y:S06]  /*28f0*/  BAR.SYNC.DEFER_BLOCKING 0x0 ;  /* 0x0000000000007b1d */ /* 0x000fec0000010000 */
[----:B------:R-:W-:Y:S01]  /*2900*/  @!PT LDS RZ, [RZ] ;  /* 0x00000000fffff984 */ /* 0x000fe20000000800 */
[----:B------:R-:W-:Y:S01]  /*2910*/  @!PT LDS RZ, [RZ] ;  /* 0x00000000fffff984 */ /* 0x000fe20000000800 */
[----:B------:R-:W-:Y:S01]  /*2920*/  @!PT LDS RZ, [RZ] ;  /* 0x00000000fffff984 */ /* 0x000fe20000000800 */
[----:B------:R1:W-:Y:S04]  /*2930*/  LDGSTS.E.BYPASS.128 [R163], desc[UR14][R118.64], !P0 ;  /* 0x0000000076a37fae */ /* 0x0003e8000c101c4e */
[----:B------:R2:W-:Y:S04]  /*2940*/  LDGSTS.E.BYPASS.128 [R165], desc[UR14][R120.64], !P0 ;  /* 0x0000000078a57fae */ /* 0x0005e8000c101c4e */
[----:B------:R3:W-:Y:S01]  /*2950*/  LDGSTS.E.BYPASS.128 [R162], desc[UR14][R116.64], !P0 ;  /* 0x0000000074a27fae */ /* 0x0007e2000c101c4e */
[----:B-1----:R-:W-:-:S02]  /*2960*/  IADD3 R118, P1, R110, UR6, RZ ;  /* 0x000000066e767c10 */ /* 0x002fc4000ff3e0ff */
[----:B------:R-:W-:Y:S02]  /*2970*/  LEA R163, R18, UR4, 0x1 ;  /* 0x0000000412a37c11 */ /* 0x000fe4000f8e08ff */
[----:B------:R-:W-:Y:S02]  /*2980*/  IADD3.X R119, R113, UR7, RZ, P1, !PT ;  /* 0x0000000771777c10 */ /* 0x000fe40008ffe4ff */
[----:B--2---:R-:W-:Y:S01]  /*2990*/  IADD3 R120, P1, R112, UR6, RZ ;  /* 0x0000000670787c10 */ /* 0x004fe2000ff3e0ff */
[----:B------:R1:W-:Y:S01]  /*29a0*/  LDGSTS.E.BYPASS.128 [R163], desc[UR14][R114.64], !P0 ;  /* 0x0000000072a37fae */ /* 0x0003e2000c101c4e */
[----:B------:R-:W-:Y:S02]  /*29b0*/  LEA R165, R20, UR4, 0x1 ;  /* 0x0000000414a57c11 */ /* 0x000fe4000f8e08ff */
[----:B------:R-:W-:Y:S02]  /*29c0*/  IADD3.X R121, R123, UR7, RZ, P1, !PT ;  /* 0x000000077b797c10 */ /* 0x000fe40008ffe4ff */
[----:B---3--:R-:W-:Y:S01]  /*29d0*/  IADD3 R116, P1, R122, UR6, RZ ;  /* 0x000000067a747c10 */ /* 0x008fe2000ff3e0ff */
[----:B------:R2:W-:Y:S01]  /*29e0*/  LDGSTS.E.BYPASS.128 [R165], desc[UR14][R118.64], !P0 ;  /* 0x0000000076a57fae */ /* 0x0005e2000c101c4e */
[----:B------:R-:W-:-:S02]  /*29f0*/  LEA R162, R22, UR4, 0x1 ;  /* 0x0000000416a27c11 */ /* 0x000fc4000f8e08ff */
[----:B------:R-:W-:Y:S02]  /*2a00*/  IADD3.X R117, R125, UR7, RZ, P1, !PT ;  /* 0x000000077d757c10 */ /* 0x000fe40008ffe4ff */
[----:B-1----:R-:W-:Y:S01]  /*2a10*/  IADD3 R114, P1, R124, UR6, RZ ;  /* 0x000000067c727c10 */ /* 0x002fe2000ff3e0ff */
[----:B------:R1:W-:Y:S01]  /*2a20*/  LDGSTS.E.BYPASS.128 [R162], desc[UR14][R120.64], !P0 ;  /* 0x0000000078a27fae */ /* 0x0003e2000c101c4e */
[----:B------:R-:W-:Y:S02]  /*2a30*/  LEA R163, R88, UR4, 0x1 ;  /* 0x0000000458a37c11 */ /* 0x000fe4000f8e08ff */
[----:B------:R-:W-:Y:S02]  /*2a40*/  IADD3.X R115, R127, UR7, RZ, P1, !PT ;  /* 0x000000077f737c10 */ /* 0x000fe40008ffe4ff */
[----:B--2---:R-:W-:Y:S01]  /*2a50*/  IADD3 R118, P1, R126, UR6, RZ ;  /* 0x000000067e767c10 */ /* 0x004fe2000ff3e0ff */
[----:B------:R2:W-:Y:S01]  /*2a60*/  LDGSTS.E.BYPASS.128 [R163], desc[UR14][R116.64], !P0 ;  /* 0x0000000074a37fae */ /* 0x0005e2000c101c4e */
[----:B------:R-:W-:Y:S01]  /*2a70*/  LEA R165, R90, UR4, 0x1 ;  /* 0x000000045aa57c11 */ /* 0x000fe2000f8e08ff */
[----:B------:R-:W-:Y:S01]  /*2a80*/  ULEA UR4, UR12, UR13, 0xf ;  /* 0x0000000d0c047291 */ /* 0x000fe2000f8e783f */
[----:B------:R-:W-:-:S02]  /*2a90*/  IADD3.X R119, R129, UR7, RZ, P1, !PT ;  /* 0x0000000781777c10 */ /* 0x000fc40008ffe4ff */
[----:B-1----:R-:W-:Y:S01]  /*2aa0*/  IADD3 R120, P1, R128, UR6, RZ ;  /* 0x0000000680787c10 */ /* 0x002fe2000ff3e0ff */
[----:B------:R1:W-:Y:S02]  /*2ab0*/  LDGSTS.E.BYPASS.128 [R165], desc[UR14][R114.64], !P0 ;  /* 0x0000000072a57fae */ /* 0x0003e4000c101c4e */
[----:B------:R-:W-:Y:S02]  /*2ac0*/  LEA R162, R13, UR4, 0x1 ;  /* 0x000000040da27c11 */ /* 0x000fe4000f8e08ff */
[----:B------:R-:W-:Y:S01]  /*2ad0*/  IADD3.X R121, R131, UR7, RZ, P1, !PT ;  /* 0x0000000783797c10 */ /* 0x000fe20008ffe4ff */
[----:B------:R-:W0:Y:S01]  /*2ae0*/  LDGDEPBAR ;  /* 0x00000000000079af */ /* 0x000e220000000000 */
[----:B--2---:R-:W-:-:S03]  /*2af0*/  LEA R163, R15, UR4, 0x1 ;  /* 0x000000040fa37c11 */ /* 0x004fc6000f8e08ff */
[----:B------:R2:W-:Y:S01]  /*2b00*/  LDGSTS.E.BYPASS.128 [R162], desc[UR14][R118.64], !P0 ;  /* 0x0000000076a27fae */ /* 0x0005e2000c101c4e */
[----:B-1----:R-:W-:-:S03]  /*2b10*/  IADD3 R114, P1, R130, UR6, RZ ;  /* 0x0000000682727c10 */ /* 0x002fc6000ff3e0ff */
[----:B------:R1:W-:Y:S01]  /*2b20*/  LDGSTS.E.BYPASS.128 [R163], desc[UR14][R120.64], !P0 ;  /* 0x0000000078a37fae */ /* 0x0003e2000c101c4e */
[----:B------:R-:W-:Y:S02]  /*2b30*/  LEA R165, R17, UR4, 0x1 ;  /* 0x0000000411a57c11 */ /* 0x000fe4000f8e08ff */
[----:B------:R-:W-:Y:S02]  /*2b40*/  IADD3.X R115, R133, UR7, RZ, P1, !PT ;  /* 0x0000000785737c10 */ /* 0x000fe40008ffe4ff */
[----:B------:R-:W-:Y:S02]  /*2b50*/  IADD3 R116, P1, R132, UR6, RZ ;  /* 0x0000000684747c10 */ /* 0x000fe4000ff3e0ff */
[----:B--2---:R-:W-:Y:S01]  /*2b60*/  LEA R162, R19, UR4, 0x1 ;  /* 0x0000000413a27c11 */ /* 0x004fe2000f8e08ff */
[----:B------:R2:W-:Y:S01]  /*2b70*/  LDGSTS.E.BYPASS.128 [R165], desc[UR14][R114.64], !P0 ;  /* 0x0000000072a57fae */ /* 0x0005e2000c101c4e */
[----:B------:R-:W-:Y:S02]  /*2b80*/  IADD3.X R117, R135, UR7, RZ, P1, !PT ;  /* 0x0000000787757c10 */ /* 0x000fe40008ffe4ff */
[----:B------:R-:W-:-:S02]  /*2b90*/  IADD3 R118, P1, R134, UR6, RZ ;  /* 0x0000000686767c10 */ /* 0x000fc4000ff3e0ff */
[----:B-1----:R-:W-:Y:S01]  /*2ba0*/  LEA R163, R21, UR4, 0x1 ;  /* 0x0000000415a37c11 */ /* 0x002fe2000f8e08ff */
[----:B------:R1:W-:Y:S01]  /*2bb0*/  LDGSTS.E.BYPASS.128 [R162], desc[UR14][R116.64], !P0 ;  /* 0x0000000074a27fae */ /* 0x0003e2000c101c4e */
[----:B------:R-:W-:Y:S02]  /*2bc0*/  IADD3.X R119, R137, UR7, RZ, P1, !PT ;  /* 0x0000000789777c10 */ /* 0x000fe40008ffe4ff */
[----:B------:R-:W-:-:S03]  /*2bd0*/  IADD3 R120, P1, R136, UR6, RZ ;  /* 0x0000000688787c10 */ /* 0x000fc6000ff3e0ff */
[----:B------:R3:W-:Y:S01]  /*2be0*/  LDGSTS.E.BYPASS.128 [R163], desc[UR14][R118.64], !P0 ;  /* 0x0000000076a37fae */ /* 0x0007e2000c101c4e */
[----:B------:R-:W-:Y:S02]  /*2bf0*/  IADD3.X R121, R139, UR7, RZ, P1, !PT ;  /* 0x000000078b797c10 */ /* 0x000fe40008ffe4ff */
[----:B--2---:R-:W-:Y:S02]  /*2c00*/  IADD3 R114, P1, R138, UR6, RZ ;  /* 0x000000068a727c10 */ /* 0x004fe4000ff3e0ff */
[----:B------:R-:W-:Y:S02]  /*2c10*/  LEA R165, R23, UR4, 0x1 ;  /* 0x0000000417a57c11 */ /* 0x000fe4000f8e08ff */
[----:B------:R-:W-:Y:S02]  /*2c20*/  IADD3.X R115, R141, UR7, RZ, P1, !PT ;  /* 0x000000078d737c10 */ /* 0x000fe40008ffe4ff */
[----:B-1----:R-:W-:Y:S01]  /*2c30*/  IADD3 R116, P1, R140, UR6, RZ ;  /* 0x000000068c747c10 */ /* 0x002fe2000ff3e0ff */
[----:B------:R1:W-:Y:S01]  /*2c40*/  LDGSTS.E.BYPASS.128 [R165], desc[UR14][R120.64], !P0 ;  /* 0x0000000078a57fae */ /* 0x0003e2000c101c4e */
[----:B------:R-:W-:-:S02]  /*2c50*/  LEA R162, R91, UR4, 0x1 ;  /* 0x000000045ba27c11 */ /* 0x000fc4000f8e08ff */
[----:B------:R-:W-:Y:S02]  /*2c60*/  IADD3.X R117, R143, UR7, RZ, P1, !PT ;  /* 0x000000078f757c10 */ /* 0x000fe40008ffe4ff */
[----:B---3--:R-:W-:Y:S01]  /*2c70*/  IADD3 R118, P1, R142, UR6, RZ ;  /* 0x000000068e767c10 */ /* 0x008fe2000ff3e0ff */
[----:B------:R2:W-:Y:S01]  /*2c80*/  LDGSTS.E.BYPASS.128 [R162], desc[UR14][R114.64], !P0 ;  /* 0x0000000072a27fae */ /* 0x0005e2000c101c4e */
[----:B------:R-:W-:Y:S02]  /*2c90*/  LEA R163, R92, UR4, 0x1 ;  /* 0x000000045ca37c11 */ /* 0x000fe4000f8e08ff */
[----:B------:R-:W-:Y:S02]  /*2ca0*/  IADD3.X R119, R145, UR7, RZ, P1, !PT ;  /* 0x0000000791777c10 */ /* 0x000fe40008ffe4ff */
[----:B-1----:R-:W-:Y:S01]  /*2cb0*/  IADD3 R120, P1, R144, UR6, RZ ;  /* 0x0000000690787c10 */ /* 0x002fe2000ff3e0ff */
[----:B------:R1:W-:Y:S01]  /*2cc0*/  LDGSTS.E.BYPASS.128 [R163], desc[UR14][R116.64], !P0 ;  /* 0x0000000074a37fae */ /* 0x0003e2000c101c4e */
[----:B------:R-:W-:-:S02]  /*2cd0*/  LEA R165, R5, UR4, 0x1 ;  /* 0x0000000405a57c11 */ /* 0x000fc4000f8e08ff */
[----:B------:R-:W-:Y:S02]  /*2ce0*/  IADD3.X R121, R147, UR7, RZ, P1, !PT ;  /* 0x0000000793797c10 */ /* 0x000fe40008ffe4ff */
[----:B--2---:R-:W-:Y:S01]  /*2cf0*/  IADD3 R114, P1, R146, UR6, RZ ;  /* 0x0000000692727c10 */ /* 0x004fe2000ff3e0ff */
        /* <DEDUP_REMOVED lines=21> */
[----:B------:R-:W-:Y:S01]  /*2e50*/  LEA R165, R11, UR4, 0x1 ;  /* 0x000000040ba57c11 */ /* 0x000fe2000f8e08ff */
[----:B------:R-:W-:Y:S01]  /*2e60*/  UIADD3 UR6, UP0, UR6, 0x100, URZ ;  /* 0x0000010006067890 */ /* 0x000fe2000ff1e03f */
[----:B------:R-:W-:-:S02]  /*2e70*/  IADD3.X R117, R158, UR7, RZ, P1, !PT ;  /* 0x000000079e757c10 */ /* 0x000fc40008ffe4ff */
[----:B--2---:R-:W-:Y:S01]  /*2e80*/  LEA R119, R93, UR4, 0x1 ;  /* 0x000000045d777c11 */ /* 0x004fe2000f8e08ff */
[----:B------:R1:W-:Y:S01]  /*2e90*/  LDGSTS.E.BYPASS.128 [R165], desc[UR14][R114.64], !P0 ;  /* 0x0000000072a57fae */ /* 0x0003e2000c101c4e */
[----:B------:R-:W-:-:S03]  /*2ea0*/  UIADD3.X UR7, URZ, UR7, URZ, UP0, !UPT ;  /* 0x000000073f077290 */ /* 0x000fc600087fe43f */
[----:B------:R1:W-:Y:S01]  /*2eb0*/  LDGSTS.E.BYPASS.128 [R119], desc[UR14][R116.64], !P0 ;  /* 0x0000000074777fae */ /* 0x0003e2000c101c4e */
[----:B------:R-:W-:-:S03]  /*2ec0*/  ISETP.GE.U32.AND P0, PT, R161, 0xf80, PT ;  /* 0x00000f80a100780c */ /* 0x000fc60003f06070 */
[----:B------:R-:W0:Y:S10]  /*2ed0*/  LDGDEPBAR ;  /* 0x00000000000079af */ /* 0x000e340000000000 */
[----:B-1----:R-:W-:Y:S05]  /*2ee0*/  @!P0 BRA `(.L_x_0) ;  /* 0xfffffff400148947 */ /* 0x002fea000383ffff */
[----:B------:R-:W-:Y:S02]  /*2ef0*/  WARPGROUP.DEPBAR.LE gsb0, 0x0 ;  /* 0x00008000000079c5 */ /* 0x000fe40000010000 */
[----:B------:R-:W-:-:S04]  /*2f00*/  DEPBAR.LE SB0, 0x0 ;  /* 0x000080000000791a */ /* 0x000fc80000000000 */
[----:B------:R-:W-:Y:S02]  /*2f10*/  SHF.R.U32.HI R5, RZ, 0x1, R2 ;  /* 0x00000001ff057819 */ /* 0x000fe40000011602 */
[----:B------:R-:W-:Y:S02]  /*2f20*/  LOP3.LUT R2, R2, 0xf, RZ, 0xc0, !PT ;  /* 0x0000000f02027812 */ /* 0x000fe400078ec0ff */
[----:B------:R-:W-:Y:S02]  /*2f30*/  LOP3.LUT R5, R5, 0x8, RZ, 0xc0, !PT ;  /* 0x0000000805057812 */ /* 0x000fe400078ec0ff */
[----:B------:R-:W-:Y:S02]  /*2f40*/  LOP3.LUT R160, R160, 0x3, RZ, 0xc0, !PT ;  /* 0x00000003a0a07812 */ /* 0x000fe400078ec0ff */
[----:B------:R-:W-:Y:S01]  /*2f50*/  F2FP.BF16.F32.PACK_AB R24, R25, R24 ;  /* 0x000000181918723e */ /* 0x000fe200000010ff */
[----:B------:R-:W-:Y:S01]  /*2f60*/  IMAD R5, R2, 0x88, R5 ;  /* 0x0000008802057824 */ /* 0x000fe200078e0205 */
[----:B------:R-:W-:-:S02]  /*2f70*/  F2FP.BF16.F32.PACK_AB R25, R27, R26 ;  /* 0x0000001a1b19723e */ /* 0x000fc400000010ff */
[----:B------:R-:W-:Y:S01]  /*2f80*/  F2FP.BF16.F32.PACK_AB R32, R33, R32 ;  /* 0x000000202120723e */ /* 0x000fe200000010ff */
[----:B------:R-:W-:Y:S01]  /*2f90*/  IMAD R5, R160, 0x880, R5 ;  /* 0x00000880a0057824 */ /* 0x000fe200078e0205 */
[----:B------:R-:W-:Y:S02]  /*2fa0*/  F2FP.BF16.F32.PACK_AB R26, R29, R28 ;  /* 0x0000001c1d1a723e */ /* 0x000fe400000010ff */
[----:B------:R-:W-:Y:S02]  /*2fb0*/  F2FP.BF16.F32.PACK_AB R27, R31, R30 ;  /* 0x0000001e1f1b723e */ /* 0x000fe400000010ff */
[----:B------:R-:W-:Y:S02]  /*2fc0*/  F2FP.BF16.F32.PACK_AB R33, R35, R34 ;  /* 0x000000222321723e */ /* 0x000fe400000010ff */
[----:B------:R-:W-:Y:S02]  /*2fd0*/  F2FP.BF16.F32.PACK_AB R40, R41, R40 ;  /* 0x000000282928723e */ /* 0x000fe400000010ff */
[----:B------:R-:W-:Y:S01]  /*2fe0*/  LEA R5, R5, UR10, 0x1 ;  /* 0x0000000a05057c11 */ /* 0x000fe2000f8e08ff */
[----:B------:R-:W-:Y:S01]  /*2ff0*/  BAR.SYNC.DEFER_BLOCKING 0x0 ;  /* 0x0000000000007b1d */ /* 0x000fe20000010000 */
[----:B------:R-:W-:-:S02]  /*3000*/  F2FP.BF16.F32.PACK_AB R34, R37, R36 ;  /* 0x000000242522723e */ /* 0x000fc400000010ff */
[----:B------:R-:W-:Y:S02]  /*3010*/  F2FP.BF16.F32.PACK_AB R35, R39, R38 ;  /* 0x000000262723723e */ /* 0x000fe400000010ff */
[----:B------:R-:W-:Y:S02]  /*3020*/  F2FP.BF16.F32.PACK_AB R41, R43, R42 ;  /* 0x0000002a2b29723e */ /* 0x000fe400000010ff */
[----:B------:R-:W-:Y:S02]  /*3030*/  F2FP.BF16.F32.PACK_AB R48, R49, R48 ;  /* 0x000000303130723e */ /* 0x000fe400000010ff */
[----:B------:R-:W-:Y:S02]  /*3040*/  F2FP.BF16.F32.PACK_AB R42, R45, R44 ;  /* 0x0000002c2d2a723e */ /* 0x000fe400000010ff */
[----:B------:R-:W-:Y:S02]  /*3050*/  F2FP.BF16.F32.PACK_AB R43, R47, R46 ;  /* 0x0000002e2f2b723e */ /* 0x000fe400000010ff */
[----:B------:R-:W-:-:S02]  /*3060*/  F2FP.BF16.F32.PACK_AB R49, R51, R50 ;  /* 0x000000323331723e */ /* 0x000fc400000010ff */
[----:B------:R-:W-:Y:S02]  /*3070*/  F2FP.BF16.F32.PACK_AB R56, R57, R56 ;  /* 0x000000383938723e */ /* 0x000fe400000010ff */
[----:B------:R-:W-:Y:S02]  /*3080*/  F2FP.BF16.F32.PACK_AB R50, R53, R52 ;  /* 0x000000343532723e */ /* 0x000fe400000010ff */
[----:B------:R-:W-:Y:S02]  /*3090*/  F2FP.BF16.F32.PACK_AB R51, R55, R54 ;  /* 0x000000363733723e */ /* 0x000fe400000010ff */
[----:B------:R-:W-:Y:S02]  /*30a0*/  F2FP.BF16.F32.PACK_AB R57, R59, R58 ;  /* 0x0000003a3b39723e */ /* 0x000fe400000010ff */
[----:B------:R-:W-:Y:S01]  /*30b0*/  F2FP.BF16.F32.PACK_AB R64, R65, R64 ;  /* 0x000000404140723e */ /* 0x000fe200000010ff */
[----:B------:R-:W-:Y:S01]  /*30c0*/  STSM.16.M88.4 [R5], R24 ;  /* 0x0000001805007844 */ /* 0x000fe20000000200 */
[----:B------:R-:W-:-:S02]  /*30d0*/  F2FP.BF16.F32.PACK_AB R58, R61, R60 ;  /* 0x0000003c3d3a723e */ /* 0x000fc400000010ff */
[----:B------:R-:W-:Y:S01]  /*30e0*/  F2FP.BF16.F32.PACK_AB R59, R63, R62 ;  /* 0x0000003e3f3b723e */ /* 0x000fe200000010ff */
[----:B------:R-:W-:Y:S01]  /*30f0*/  STSM.16.M88.4 [R5+0x20], R32 ;  /* 0x0000202005007844 */ /* 0x000fe20000000200 */
[----:B------:R-:W-:Y:S02]  /*3100*/  F2FP.BF16.F32.PACK_AB R65, R67, R66 ;  /* 0x000000424341723e */ /* 0x000fe400000010ff */
[----:B------:R-:W-:Y:S01]  /*3110*/  F2FP.BF16.F32.PACK_AB R72, R73, R72 ;  /* 0x000000484948723e */ /* 0x000fe200000010ff */
[----:B------:R-:W-:Y:S01]  /*3120*/  STSM.16.M88.4 [R5+0x40], R40 ;  /* 0x0000402805007844 */ /* 0x000fe20000000200 */
[----:B------:R-:W-:Y:S02]  /*3130*/  F2FP.BF16.F32.PACK_AB R66, R69, R68 ;  /* 0x000000444542723e */ /* 0x000fe400000010ff */
[----:B------:R-:W-:Y:S01]  /*3140*/  F2FP.BF16.F32.PACK_AB R67, R71, R70 ;  /* 0x000000464743723e */ /* 0x000fe200000010ff */
[----:B------:R-:W-:Y:S01]  /*3150*/  STSM.16.M88.4 [R5+0x60], R48 ;  /* 0x0000603005007844 */ /* 0x000fe20000000200 */
        /* <DEDUP_REMOVED lines=10> */
[----:B------:R-:W-:Y:S02]  /*3200*/  LOP3.LUT R3, R3, 0x1, RZ, 0xc0, !PT ;  /* 0x0000000103037812 */ /* 0x000fe400078ec0ff */
[----:B------:R-:W-:Y:S01]  /*3210*/  LOP3.LUT R16, R89, 0x78, R4, 0xf8, !PT ;  /* 0x0000007859107812 */ /* 0x000fe200078ef804 */
[----:B------:R1:W-:Y:S02]  /*3220*/  STSM.16.M88.4 [R5+0xe0], R80 ;  /* 0x0000e05005007844 */ /* 0x0003e40000000200 */
[----:B------:R-:W-:Y:S01]  /*3230*/  IMAD R3, R160, 0x2, R3 ;  /* 0x00000002a0037824 */ /* 0x000fe200078e0203 */
[----:B------:R-:W-:Y:S01]  /*3240*/  BAR.SYNC.DEFER_BLOCKING 0x0 ;  /* 0x0000000000007b1d */ /* 0x000fe20000010000 */
[----:B------:R-:W-:Y:S02]  /*3250*/  ISETP.GE.AND P0, PT, R16, 0xc00, PT ;  /* 0x00000c001000780c */ /* 0x000fe40003f06270 */
[----:B------:R-:W-:Y:S02]  /*3260*/  IMAD R3, R3, 0x88, R94 ;  /* 0x0000008803037824 */ /* 0x000fe400078e025e */
[--C-:B------:R-:W-:Y:S01]  /*3270*/  IMAD R7, R97, 0xc00, R16.reuse ;  /* 0x00000c0061077824 */ /* 0x100fe200078e0210 */
[-C--:B------:R-:W-:Y:S01]  /*3280*/  ISETP.LT.AND P1, PT, R95, R0.reuse, !P0 ;  /* 0x000000005f00720c */ /* 0x080fe20004721270 */
[--C-:B------:R-:W-:Y:S01]  /*3290*/  IMAD R9, R101, 0xc00, R16.reuse ;  /* 0x00000c0065097824 */ /* 0x100fe200078e0210 */
[----:B------:R-:W-:Y:S01]  /*32a0*/  LEA R17, R3, UR10, 0x1 ;  /* 0x0000000a03117c11 */ /* 0x000fe2000f8e08ff */
[--C-:B------:R-:W-:Y:S01]  /*32b0*/  IMAD R11, R103, 0xc00, R16.reuse ;  /* 0x00000c00670b7824 */ /* 0x100fe200078e0210 */
[----:B------:R-:W2:Y:S01]  /*32c0*/  LDC.64 R2, c[0x0][0x220] ;  /* 0x00008800ff027b82 */ /* 0x000ea20000000a00 */
[-C--:B------:R-:W-:Y:S01]  /*32d0*/  ISETP.LT.AND P6, PT, R97, R0.reuse, !P0 ;  /* 0x000000006100720c */ /* 0x080fe200047c1270 */
[--C-:B-1----:R-:W-:Y:S01]  /*32e0*/  IMAD R5, R95, 0xc00, R16.reuse ;  /* 0x00000c005f057824 */ /* 0x102fe200078e0210 */
[CC--:B------:R-:W-:Y:S01]  /*32f0*/  ISETP.LT.AND P5, PT, R99.reuse, R0.reuse, !P0 ;  /* 0x000000006300720c */ /* 0x0c0fe200047a1270 */
[----:B------:R-:W-:Y:S01]  /*3300*/  IMAD R99, R99, 0xc00, R16 ;  /* 0x00000c0063637824 */ /* 0x000fe200078e0210 */
[----:B------:R-:W-:-:S02]  /*3310*/  ISETP.LT.AND P4, PT, R101, R0, !P0 ;  /* 0x000000006500720c */ /* 0x000fc40004781270 */
[-C--:B------:R-:W-:Y:S02]  /*3320*/  ISETP.LT.AND P3, PT, R103, R0.reuse, !P0 ;  /* 0x000000006700720c */ /* 0x080fe40004761270 */
[----:B------:R-:W-:Y:S01]  /*3330*/  ISETP.LT.AND P2, PT, R105, R0, !P0 ;  /* 0x000000006900720c */ /* 0x000fe20004741270 */
[----:B------:R-:W1:Y:S04]  /*3340*/  LDS.128 R12, [R17] ;  /* 0x00000000110c7984 */ /* 0x000e680000000c00 */
[----:B------:R-:W3:Y:S04]  /*3350*/  LDS.128 R20, [R17+0x880] ;  /* 0x0008800011147984 */ /* 0x000ee80000000c00 */
[----:B------:R-:W4:Y:S01]  /*3360*/  LDS.128 R24, [R17+0x1100] ;  /* 0x0011000011187984 */ /* 0x000f220000000c00 */
[----:B--2---:R-:W-:-:S03]  /*3370*/  IMAD.WIDE R4, R5, 0x2, R2 ;  /* 0x0000000205047825 */ /* 0x004fc600078e0202 */
[----:B------:R-:W2:Y:S01]  /*3380*/  LDS.128 R28, [R17+0x1980] ;  /* 0x00198000111c7984 */ /* 0x000ea20000000c00 */
[----:B------:R-:W-:-:S03]  /*3390*/  IMAD.WIDE R6, R7, 0x2, R2 ;  /* 0x0000000207067825 */ /* 0x000fc600078e0202 */
[----:B------:R-:W5:Y:S01]  /*33a0*/  LDS.128 R32, [R17+0x2200] ;  /* 0x0022000011207984 */ /* 0x000f620000000c00 */
[----:B------:R-:W-:-:S03]  /*33b0*/  IMAD.WIDE R8, R9, 0x2, R2 ;  /* 0x0000000209087825 */ /* 0x000fc600078e0202 */
[----:B------:R-:W5:Y:S01]  /*33c0*/  LDS.128 R36, [R17+0x2a80] ;  /* 0x002a800011247984 */ /* 0x000f620000000c00 */
[----:B------:R-:W-:-:S03]  /*33d0*/  IMAD.WIDE R10, R11, 0x2, R2 ;  /* 0x000000020b0a7825 */ /* 0x000fc600078e0202 */
[----:B------:R-:W5:Y:S04]  /*33e0*/  LDS.128 R40, [R17+0x3300] ;  /* 0x0033000011287984 */ /* 0x000f680000000c00 */
[----:B-1----:R1:W-:Y:S01]  /*33f0*/  @P1 STG.E.128 desc[UR14][R4.64], R12 ;  /* 0x0000000c04001986 */ /* 0x0023e2000c101d0e */
[-C--:B------:R-:W-:Y:S02]  /*3400*/  ISETP.LT.AND P1, PT, R107, R0.reuse, !P0 ;  /* 0x000000006b00720c */ /* 0x080fe40004721270 */
[----:B------:R-:W-:Y:S01]  /*3410*/  ISETP.LT.AND P0, PT, R109, R0, !P0 ;  /* 0x000000006d00720c */ /* 0x000fe20004701270 */
[----:B---3--:R3:W-:Y:S01]  /*3420*/  @P6 STG.E.128 desc[UR14][R6.64], R20 ;  /* 0x0000001406006986 */ /* 0x0087e2000c101d0e */
[--C-:B-1----:R-:W-:Y:S02]  /*3430*/  IMAD R13, R105, 0xc00, R16.reuse ;  /* 0x00000c00690d7824 */ /* 0x102fe400078e0210 */
[----:B------:R-:W-:-:S02]  /*3440*/  IMAD R15, R107, 0xc00, R16 ;  /* 0x00000c006b0f7824 */ /* 0x000fc400078e0210 */
[----:B------:R-:W-:-:S04]  /*3450*/  IMAD.WIDE R4, R99, 0x2, R2 ;  /* 0x0000000263047825 */ /* 0x000fc800078e0202 */
[--C-:B------:R-:W-:Y:S01]  /*3460*/  IMAD.WIDE R12, R13, 0x2, R2.reuse ;  /* 0x000000020d0c7825 */ /* 0x100fe200078e0202 */
[----:B----4-:R3:W-:Y:S03]  /*3470*/  @P5 STG.E.128 desc[UR14][R4.64], R24 ;  /* 0x0000001804005986 */ /* 0x0107e6000c101d0e */
[----:B------:R-:W-:Y:S01]  /*3480*/  IMAD.WIDE R14, R15, 0x2, R2 ;  /* 0x000000020f0e7825 */ /* 0x000fe200078e0202 */
[----:B--2---:R3:W-:Y:S04]  /*3490*/  @P4 STG.E.128 desc[UR14][R8.64], R28 ;  /* 0x0000001c08004986 */ /* 0x0047e8000c101d0e */
[----:B-----5:R3:W-:Y:S04]  /*34a0*/  @P3 STG.E.128 desc[UR14][R10.64], R32 ;  /* 0x000000200a003986 */ /* 0x0207e8000c101d0e */
[----:B------:R3:W-:Y:S04]  /*34b0*/  @P2 STG.E.128 desc[UR14][R12.64], R36 ;  /* 0x000000240c002986 */ /* 0x0007e8000c101d0e */
[----:B------:R3:W-:Y:S01]  /*34c0*/  @P1 STG.E.128 desc[UR14][R14.64], R40 ;  /* 0x000000280e001986 */ /* 0x0007e2000c101d0e */
[----:B------:R-:W-:Y:S05]  /*34d0*/  @!P0 EXIT ;  /* 0x000000000000894d */ /* 0x000fea0003800000 */
[----:B---3--:R-:W1:Y:S01]  /*34e0*/  LDS.128 R4, [R17+0x3b80] ;  /* 0x003b800011047984 */ /* 0x008e620000000c00 */
[----:B------:R-:W-:-:S04]  /*34f0*/  IMAD R109, R109, 0xc00, R16 ;  /* 0x00000c006d6d7824 */ /* 0x000fc800078e0210 */
[----:B------:R-:W-:-:S05]  /*3500*/  IMAD.WIDE R2, R109, 0x2, R2 ;  /* 0x000000026d027825 */ /* 0x000fca00078e0202 */
[----:B-1----:R-:W-:Y:S01]  /*3510*/  STG.E.128 desc[UR14][R2.64], R4 ;  /* 0x0000000402007986 */ /* 0x002fe2000c101d0e */
[----:B------:R-:W-:Y:S05]  /*3520*/  EXIT ;  /* 0x000000000000794d */ /* 0x000fea0003800000 */
.L_x_1:
[----:B------:R-:W-:-:S00]  /*3530*/  BRA `(.L_x_1) ;  /* 0xfffffffc00fc7947 */ /* 0x000fc0000383ffff */
[----:B------:R-:W-:-:S00]  /*3540*/  NOP ;  /* 0x0000000000007918 */ /* 0x000fc00000000000 */
        /* <DEDUP_REMOVED lines=11> */
.L_x_2:


//--------------------- .nv.shared.triton_mm      --------------------------
	.section	.nv.shared.triton_mm,"aw",@nobits
	.sectionflags	@""
	.align	16
	.zero		1024


//--------------------- .nv.constant0.triton_mm   --------------------------
	.section	.nv.constant0.triton_mm,"a",@progbits
	.sectionflags	@""
	.align	4
.nv.constant0.triton_mm:
	.zero		556
